	.target	sm_100a

	.elftype	@"ET_EXEC"


//--------------------- .note.nv.tkinfo           --------------------------
	.section	.note.nv.tkinfo,"",@"SHT_NOTE"
	.sectionflags	@"SHF_NOTE_NV_TKINFO"
	.tkinfo
        /*0018*/ 	.word	0x00000002
        /*0030*/ 	.string	""
        /*0030*/ 	.string	"ptxas"
        /*0030*/ 	.string	"Cuda compilation tools, release 13.0, V13.0.88"
        /*0030*/ 	.string	"Build cuda_13.0.r13.0/compiler.36424714_0"
        /*0030*/ 	.string	"-arch sm_100a -m 64 "



//--------------------- .note.nv.cuinfo           --------------------------
	.section	.note.nv.cuinfo,"",@"SHT_NOTE"
	.sectionflags	@"SHF_NOTE_NV_CUINFO"
        /*0018*/ 	.short	0x0002
        /*001a*/ 	.short	0x0064
        /*001c*/ 	.short	0x0082
	.zero		2


//--------------------- .nv.info                  --------------------------
	.section	.nv.info,"",@"SHT_CUDA_INFO"
	.align	4


	//----- nvinfo : EIATTR_REGCOUNT
	.align		4
        /*0000*/ 	.byte	0x04, 0x2f
        /*0002*/ 	.short	(.L_19 - .L_18)
	.align		4
.L_18:
        /*0004*/ 	.word	index@(_ZN7cutlass13device_kernelINS_4gemm6kernel13GemmUniversalIN4cute5tupleIJiiiiEEENS1_10collective13CollectiveMmaINS1_35MainloopSm100TmaUmmaWarpSpecializedILi2ELi2ELi4ENS5_IJNS4_1CILi1EEENSA_ILi4EEESB_EEEEENS5_IJNSA_ILi64EEENSA_ILi128EEESG_EEEfNS5_IJlSB_lEEEfSI_NS4_8TiledMMAINS4_8MMA_AtomIJNS4_17SM100_MMA_TF32_SSINS_10tfloat32_tESM_fLi64ELi128ELNS4_4UMMA5MajorE0ELSO_0ELNSN_7ScaleInE0ELSP_0EEEEEENS4_6LayoutINS5_IJSB_SB_SB_EEENS5_IJNSA_ILi0EEESU_SU_EEEEENS5_IJNS4_10UnderscoreESX_SX_EEEEENS4_23SM90_TMA_LOAD_MULTICASTENS4_14ComposedLayoutINS4_7SwizzleILi3ELi4ELi3EEENS4_18smem_ptr_flag_bitsILi32EEENSS_INS5_IJNSA_ILi8EEENSA_ILi32EEEEEENS5_IJS17_SB_EEEEEEEvNS4_8identityENS4_13SM90_TMA_LOADES1B_vS1C_EENS_8epilogue10collective18CollectiveEpilogueINS1F_23Sm100TmaWarpSpecializedILi4ELi2ELi16ELb1ELb0EEEJSH_NS5_IJNSS_ISF_SB_EENSS_IS17_SB_EEEEEfSI_fSI_NS1F_6fusion15FusionCallbacksIS1J_NS1N_17LinearCombinationIffffLNS_15FloatRoundStyleE2EEESH_S1M_JEEENS4_5SM1004TMEM4LOAD26SM100_TMEM_LOAD_16dp128b8xES1D_S1B_NS4_17SM75_U32x4_LDSM_NENS4_14SM90_TMA_STOREES1B_NS4_17SM90_U32x4_STSM_NENS4_39AutoVectorizingCopyWithAssumedAlignmentILi128EEEEEEvvEEEEvNT_6ParamsE)
        /*0008*/ 	.word	0x00000050


	//----- nvinfo : EIATTR_FRAME_SIZE
	.align		4
.L_19:
        /*000c*/ 	.byte	0x04, 0x11
        /*000e*/ 	.short	(.L_21 - .L_20)
	.align		4
.L_20:
        /*0010*/ 	.word	index@($__internal_2_$__cuda_sm10x_tcgen05_guardrail_trap_unallocated_columns_being_dealloced)
        /*0014*/ 	.word	0x00000000


	//----- nvinfo : EIATTR_FRAME_SIZE
	.align		4
.L_21:
        /*0018*/ 	.byte	0x04, 0x11
        /*001a*/ 	.short	(.L_23 - .L_22)
	.align		4
.L_22:
        /*001c*/ 	.word	index@($__internal_1_$__cuda_sm10x_tcgen05_guardrail_trap_phase_invalid_during_alloc)
        /*0020*/ 	.word	0x00000000


	//----- nvinfo : EIATTR_FRAME_SIZE
	.align		4
.L_23:
        /*0024*/ 	.byte	0x04, 0x11
        /*0026*/ 	.short	(.L_25 - .L_24)
	.align		4
.L_24:
        /*0028*/ 	.word	index@($__internal_0_$__cuda_sm10x_tcgen05_guardrail_trap_col_being_dealloced_not_returned_by_alloc)
        /*002c*/ 	.word	0x00000000


	//----- nvinfo : EIATTR_FRAME_SIZE
	.align		4
.L_25:
        /*0030*/ 	.byte	0x04, 0x11
        /*0032*/ 	.short	(.L_27 - .L_26)
	.align		4
.L_26:
        /*0034*/ 	.word	index@(_ZN7cutlass13device_kernelINS_4gemm6kernel13GemmUniversalIN4cute5tupleIJiiiiEEENS1_10collective13CollectiveMmaINS1_35MainloopSm100TmaUmmaWarpSpecializedILi2ELi2ELi4ENS5_IJNS4_1CILi1EEENSA_ILi4EEESB_EEEEENS5_IJNSA_ILi64EEENSA_ILi128EEESG_EEEfNS5_IJlSB_lEEEfSI_NS4_8TiledMMAINS4_8MMA_AtomIJNS4_17SM100_MMA_TF32_SSINS_10tfloat32_tESM_fLi64ELi128ELNS4_4UMMA5MajorE0ELSO_0ELNSN_7ScaleInE0ELSP_0EEEEEENS4_6LayoutINS5_IJSB_SB_SB_EEENS5_IJNSA_ILi0EEESU_SU_EEEEENS5_IJNS4_10UnderscoreESX_SX_EEEEENS4_23SM90_TMA_LOAD_MULTICASTENS4_14ComposedLayoutINS4_7SwizzleILi3ELi4ELi3EEENS4_18smem_ptr_flag_bitsILi32EEENSS_INS5_IJNSA_ILi8EEENSA_ILi32EEEEEENS5_IJS17_SB_EEEEEEEvNS4_8identityENS4_13SM90_TMA_LOADES1B_vS1C_EENS_8epilogue10collective18CollectiveEpilogueINS1F_23Sm100TmaWarpSpecializedILi4ELi2ELi16ELb1ELb0EEEJSH_NS5_IJNSS_ISF_SB_EENSS_IS17_SB_EEEEEfSI_fSI_NS1F_6fusion15FusionCallbacksIS1J_NS1N_17LinearCombinationIffffLNS_15FloatRoundStyleE2EEESH_S1M_JEEENS4_5SM1004TMEM4LOAD26SM100_TMEM_LOAD_16dp128b8xES1D_S1B_NS4_17SM75_U32x4_LDSM_NENS4_14SM90_TMA_STOREES1B_NS4_17SM90_U32x4_STSM_NENS4_39AutoVectorizingCopyWithAssumedAlignmentILi128EEEEEEvvEEEEvNT_6ParamsE)
        /*0038*/ 	.word	0x00000000


	//----- nvinfo : EIATTR_MIN_STACK_SIZE
	.align		4
.L_27:
        /*003c*/ 	.byte	0x04, 0x12
        /*003e*/ 	.short	(.L_29 - .L_28)
	.align		4
.L_28:
        /*0040*/ 	.word	index@(_ZN7cutlass13device_kernelINS_4gemm6kernel13GemmUniversalIN4cute5tupleIJiiiiEEENS1_10collective13CollectiveMmaINS1_35MainloopSm100TmaUmmaWarpSpecializedILi2ELi2ELi4ENS5_IJNS4_1CILi1EEENSA_ILi4EEESB_EEEEENS5_IJNSA_ILi64EEENSA_ILi128EEESG_EEEfNS5_IJlSB_lEEEfSI_NS4_8TiledMMAINS4_8MMA_AtomIJNS4_17SM100_MMA_TF32_SSINS_10tfloat32_tESM_fLi64ELi128ELNS4_4UMMA5MajorE0ELSO_0ELNSN_7ScaleInE0ELSP_0EEEEEENS4_6LayoutINS5_IJSB_SB_SB_EEENS5_IJNSA_ILi0EEESU_SU_EEEEENS5_IJNS4_10UnderscoreESX_SX_EEEEENS4_23SM90_TMA_LOAD_MULTICASTENS4_14ComposedLayoutINS4_7SwizzleILi3ELi4ELi3EEENS4_18smem_ptr_flag_bitsILi32EEENSS_INS5_IJNSA_ILi8EEENSA_ILi32EEEEEENS5_IJS17_SB_EEEEEEEvNS4_8identityENS4_13SM90_TMA_LOADES1B_vS1C_EENS_8epilogue10collective18CollectiveEpilogueINS1F_23Sm100TmaWarpSpecializedILi4ELi2ELi16ELb1ELb0EEEJSH_NS5_IJNSS_ISF_SB_EENSS_IS17_SB_EEEEEfSI_fSI_NS1F_6fusion15FusionCallbacksIS1J_NS1N_17LinearCombinationIffffLNS_15FloatRoundStyleE2EEESH_S1M_JEEENS4_5SM1004TMEM4LOAD26SM100_TMEM_LOAD_16dp128b8xES1D_S1B_NS4_17SM75_U32x4_LDSM_NENS4_14SM90_TMA_STOREES1B_NS4_17SM90_U32x4_STSM_NENS4_39AutoVectorizingCopyWithAssumedAlignmentILi128EEEEEEvvEEEEvNT_6ParamsE)
        /*0044*/ 	.word	0x00000000
.L_29:


//--------------------- .nv.compat                --------------------------
	.section	.nv.compat,"",@"SHT_CUDA_COMPAT_INFO"
	.align	4
        /*0000*/ 	.byte	0x02, 0x09, 0x01, 0x00, 0x02, 0x02, 0x02, 0x00, 0x02, 0x05, 0x05, 0x00, 0x03, 0x07, 0x01, 0x01
        /*0010*/ 	.byte	0x02, 0x03, 0x01, 0x00, 0x02, 0x06, 0x01, 0x00, 0x04, 0x0b, 0x08, 0x00, 0x09, 0x00, 0x00, 0x00
        /*0020*/ 	.byte	0x00, 0x00, 0x00, 0x00


//--------------------- .nv.info._ZN7cutlass13device_kernelINS_4gemm6kernel13GemmUniversalIN4cute5tupleIJiiiiEEENS1_10collective13CollectiveMmaINS1_35MainloopSm100TmaUmmaWarpSpecializedILi2ELi2ELi4ENS5_IJNS4_1CILi1EEENSA_ILi4EEESB_EEEEENS5_IJNSA_ILi64EEENSA_ILi128EEESG_EEEfNS5_IJlSB_lEEEfSI_NS4_8TiledMMAINS4_8MMA_AtomIJNS4_17SM100_MMA_TF32_SSINS_10tfloat32_tESM_fLi64ELi128ELNS4_4UMMA5MajorE0ELSO_0ELNSN_7ScaleInE0ELSP_0EEEEEENS4_6LayoutINS5_IJSB_SB_SB_EEENS5_IJNSA_ILi0EEESU_SU_EEEEENS5_IJNS4_10UnderscoreESX_SX_EEEEENS4_23SM90_TMA_LOAD_MULTICASTENS4_14ComposedLayoutINS4_7SwizzleILi3ELi4ELi3EEENS4_18smem_ptr_flag_bitsILi32EEENSS_INS5_IJNSA_ILi8EEENSA_ILi32EEEEEENS5_IJS17_SB_EEEEEEEvNS4_8identityENS4_13SM90_TMA_LOADES1B_vS1C_EENS_8epilogue10collective18CollectiveEpilogueINS1F_23Sm100TmaWarpSpecializedILi4ELi2ELi16ELb1ELb0EEEJSH_NS5_IJNSS_ISF_SB_EENSS_IS17_SB_EEEEEfSI_fSI_NS1F_6fusion15FusionCallbacksIS1J_NS1N_17LinearCombinationIffffLNS_15FloatRoundStyleE2EEESH_S1M_JEEENS4_5SM1004TMEM4LOAD26SM100_TMEM_LOAD_16dp128b8xES1D_S1B_NS4_17SM75_U32x4_LDSM_NENS4_14SM90_TMA_STOREES1B_NS4_17SM90_U32x4_STSM_NENS4_39AutoVectorizingCopyWithAssumedAlignmentILi128EEEEEEvvEEEEvNT_6ParamsE --------------------------
	.section	.nv.info._ZN7cutlass13device_kernelINS_4gemm6kernel13GemmUniversalIN4cute5tupleIJiiiiEEENS1_10collective13CollectiveMmaINS1_35MainloopSm100TmaUmmaWarpSpecializedILi2ELi2ELi4ENS5_IJNS4_1CILi1EEENSA_ILi4EEESB_EEEEENS5_IJNSA_ILi64EEENSA_ILi128EEESG_EEEfNS5_IJlSB_lEEEfSI_NS4_8TiledMMAINS4_8MMA_AtomIJNS4_17SM100_MMA_TF32_SSINS_10tfloat32_tESM_fLi64ELi128ELNS4_4UMMA5MajorE0ELSO_0ELNSN_7ScaleInE0ELSP_0EEEEEENS4_6LayoutINS5_IJSB_SB_SB_EEENS5_IJNSA_ILi0EEESU_SU_EEEEENS5_IJNS4_10UnderscoreESX_SX_EEEEENS4_23SM90_TMA_LOAD_MULTICASTENS4_14ComposedLayoutINS4_7SwizzleILi3ELi4ELi3EEENS4_18smem_ptr_flag_bitsILi32EEENSS_INS5_IJNSA_ILi8EEENSA_ILi32EEEEEENS5_IJS17_SB_EEEEEEEvNS4_8identityENS4_13SM90_TMA_LOADES1B_vS1C_EENS_8epilogue10collective18CollectiveEpilogueINS1F_23Sm100TmaWarpSpecializedILi4ELi2ELi16ELb1ELb0EEEJSH_NS5_IJNSS_ISF_SB_EENSS_IS17_SB_EEEEEfSI_fSI_NS1F_6fusion15FusionCallbacksIS1J_NS1N_17LinearCombinationIffffLNS_15FloatRoundStyleE2EEESH_S1M_JEEENS4_5SM1004TMEM4LOAD26SM100_TMEM_LOAD_16dp128b8xES1D_S1B_NS4_17SM75_U32x4_LDSM_NENS4_14SM90_TMA_STOREES1B_NS4_17SM90_U32x4_STSM_NENS4_39AutoVectorizingCopyWithAssumedAlignmentILi128EEEEEEvvEEEEvNT_6ParamsE,"",@"SHT_CUDA_INFO"
	.sectionflags	@""
	.align	4


	//----- nvinfo : EIATTR_CUDA_API_VERSION
	.align		4
        /*0000*/ 	.byte	0x04, 0x37
        /*0002*/ 	.short	(.L_31 - .L_30)
.L_30:
        /*0004*/ 	.word	0x00000082


	//----- nvinfo : EIATTR_KPARAM_INFO
	.align		4
.L_31:
        /*0008*/ 	.byte	0x04, 0x17
        /*000a*/ 	.short	(.L_33 - .L_32)
.L_32:
        /*000c*/ 	.word	0x00000000
        /*0010*/ 	.short	0x0000
        /*0012*/ 	.short	0x0000
        /*0014*/ 	.byte	0x00, 0xf0, 0x01, 0x20


	//----- nvinfo : EIATTR_AT_ENTRY_FRAGMENTS
	.align		4
.L_33:
        /*0018*/ 	.byte	0x04, 0x4f
        /*001a*/ 	.short	(.L_35 - .L_34)


	//   ....[0]....
.L_34:
        /*001c*/ 	.word	0x00000006


	//----- nvinfo : EIATTR_RESERVED_SMEM_USED
	.align		4
.L_35:
        /*0020*/ 	.byte	0x01, 0x41
	.zero		2


	//----- nvinfo : EIATTR_SPARSE_MMA_MASK
	.align		4
        /*0024*/ 	.byte	0x03, 0x50
        /*0026*/ 	.short	0x0000


	//----- nvinfo : EIATTR_TCGEN05_1CTA_USED
	.align		4
        /*0028*/ 	.byte	0x01, 0x51
	.zero		2


	//----- nvinfo : EIATTR_MAXREG_COUNT
	.align		4
        /*002c*/ 	.byte	0x03, 0x1b
        /*002e*/ 	.short	0x00ff


	//----- nvinfo : EIATTR_NUM_BARRIERS
	.align		4
        /*0030*/ 	.byte	0x02, 0x4c
        /*0032*/ 	.byte	0x07
	.zero		1


	//----- nvinfo : EIATTR_EXTERNS
	.align		4
        /*0034*/ 	.byte	0x04, 0x0f
        /*0036*/ 	.short	(.L_37 - .L_36)


	//   ....[0]....
	.align		4
.L_36:
        /*0038*/ 	.word	index@(__assertfail)


	//----- nvinfo : EIATTR_MERCURY_ISA_VERSION
	.align		4
.L_37:
        /*003c*/ 	.byte	0x03, 0x5f
        /*003e*/ 	.short	0x0101


	//----- nvinfo : EIATTR_INT_WARP_WIDE_INSTR_OFFSETS
	.align		4
        /*0040*/ 	.byte	0x04, 0x31
        /*0042*/ 	.short	(.L_39 - .L_38)


	//   ....[0]....
.L_38:
        /*0044*/ 	.word	0x00004580


	//   ....[1]....
        /*0048*/ 	.word	0x000045b0


	//   ....[2]....
        /*004c*/ 	.word	0x000045d0


	//   ....[3]....
        /*0050*/ 	.word	0x00005110


	//   ....[4]....
        /*0054*/ 	.word	0x00005180


	//   ....[5]....
        /*0058*/ 	.word	0x00005270


	//   ....[6]....
        /*005c*/ 	.word	0x000052f0


	//   ....[7]....
        /*0060*/ 	.word	0x000053f0


	//   ....[8]....
        /*0064*/ 	.word	0x00005470


	//   ....[9]....
        /*0068*/ 	.word	0x00005560


	//   ....[10]....
        /*006c*/ 	.word	0x00005610


	//----- nvinfo : EIATTR_COOP_GROUP_MASK_REGIDS
	.align		4
.L_39:
        /*0070*/ 	.byte	0x04, 0x29
        /*0072*/ 	.short	(.L_41 - .L_40)


	//   ....[0]....
.L_40:
        /*0074*/ 	.word	0xffffffff


	//   ....[1]....
        /*0078*/ 	.word	0xffffffff


	//   ....[2]....
        /*007c*/ 	.word	0xffffffff


	//   ....[3]....
        /*0080*/ 	.word	0xffffffff


	//   ....[4]....
        /*0084*/ 	.word	0xffffffff


	//   ....[5]....
        /*0088*/ 	.word	0xffffffff


	//   ....[6]....
        /*008c*/ 	.word	0xffffffff


	//   ....[7]....
        /*0090*/ 	.word	0xffffffff


	//   ....[8]....
        /*0094*/ 	.word	0xffffffff


	//   ....[9]....
        /*0098*/ 	.word	0xffffffff


	//   ....[10]....
        /*009c*/ 	.word	0xffffffff


	//   ....[11]....
        /*00a0*/ 	.word	0xffffffff


	//   ....[12]....
        /*00a4*/ 	.word	0xffffffff


	//   ....[13]....
        /*00a8*/ 	.word	0xffffffff


	//----- nvinfo : EIATTR_COOP_GROUP_INSTR_OFFSETS
	.align		4
.L_41:
        /*00ac*/ 	.byte	0x04, 0x28
        /*00ae*/ 	.short	(.L_43 - .L_42)


	//   ....[0]....
.L_42:
        /*00b0*/ 	.word	0x00000080


	//   ....[1]....
        /*00b4*/ 	.word	0x000004e0


	//   ....[2]....
        /*00b8*/ 	.word	0x00000650


	//   ....[3]....
        /*00bc*/ 	.word	0x000007f0


	//   ....[4]....
        /*00c0*/ 	.word	0x000008f0


	//   ....[5]....
        /*00c4*/ 	.word	0x00000a60


	//   ....[6]....
        /*00c8*/ 	.word	0x00000c00


	//   ....[7]....
        /*00cc*/ 	.word	0x00000db0


	//   ....[8]....
        /*00d0*/ 	.word	0x00002510


	//   ....[9]....
        /*00d4*/ 	.word	0x000032b0


	//   ....[10]....
        /*00d8*/ 	.word	0x000034c0


	//   ....[11]....
        /*00dc*/ 	.word	0x000034f0


	//   ....[12]....
        /*00e0*/ 	.word	0x00004450


	//   ....[13]....
        /*00e4*/ 	.word	0x00004690


	//----- nvinfo : EIATTR_VRC_CTA_INIT_COUNT
	.align		4
.L_43:
        /*00e8*/ 	.byte	0x02, 0x4a
        /*00ea*/ 	.byte	0x80
	.zero		1


	//----- nvinfo : EIATTR_SYSCALL_OFFSETS
	.align		4
        /*00ec*/ 	.byte	0x04, 0x46
        /*00ee*/ 	.short	(.L_45 - .L_44)


	//   ....[0]....
.L_44:
        /*00f0*/ 	.word	0x000062c0


	//   ....[1]....
        /*00f4*/ 	.word	0x000063b0


	//   ....[2]....
        /*00f8*/ 	.word	0x00006c40


	//   ....[3]....
        /*00fc*/ 	.word	0x00007400


	//   ....[4]....
        /*0100*/ 	.word	0x00007b70


	//   ....[5]....
        /*0104*/ 	.word	0x000082e0


	//----- nvinfo : EIATTR_MBARRIER_INSTR_OFFSETS
	.align		4
.L_45:
        /*0108*/ 	.byte	0x04, 0x39
        /*010a*/ 	.short	(.L_47 - .L_46)


	//   ....[0]....
.L_46:
        /*010c*/ 	.word	0x00000600
        /*0110*/ 	.word	0x000000ff
        /*0114*/ 	.word	0x00000000
        /*0118*/ 	.short	0x0100
        /*011a*/ 	.byte	0x04
	.zero		1


	//   ....[1]....
        /*011c*/ 	.word	0x00000610
        /*0120*/ 	.word	0x000000ff
        /*0124*/ 	.word	0x00000010
        /*0128*/ 	.short	0x0100
        /*012a*/ 	.byte	0x04
	.zero		1


	//   ....[2]....
        /*012c*/ 	.word	0x00000620
        /*0130*/ 	.word	0x000000ff
        /*0134*/ 	.word	0x00000008
        /*0138*/ 	.short	0x0100
        /*013a*/ 	.byte	0x04
	.zero		1


	//   ....[3]....
        /*013c*/ 	.word	0x00000630
        /*0140*/ 	.word	0x000000ff
        /*0144*/ 	.word	0x00000018
        /*0148*/ 	.short	0x0100
        /*014a*/ 	.byte	0x04
	.zero		1


	//   ....[4]....
        /*014c*/ 	.word	0x00000760
        /*0150*/ 	.word	0x000000ff
        /*0154*/ 	.word	0x00000020
        /*0158*/ 	.short	0x0100
        /*015a*/ 	.byte	0x04
	.zero		1


	//   ....[5]....
        /*015c*/ 	.word	0x00000770
        /*0160*/ 	.word	0x000000ff
        /*0164*/ 	.word	0x00000040
        /*0168*/ 	.short	0x0100
        /*016a*/ 	.byte	0x04
	.zero		1


	//   ....[6]....
        /*016c*/ 	.word	0x00000780
        /*0170*/ 	.word	0x000000ff
        /*0174*/ 	.word	0x00000028
        /*0178*/ 	.short	0x0100
        /*017a*/ 	.byte	0x04
	.zero		1


	//   ....[7]....
        /*017c*/ 	.word	0x00000790
        /*0180*/ 	.word	0x000000ff
        /*0184*/ 	.word	0x00000048
        /*0188*/ 	.short	0x0100
        /*018a*/ 	.byte	0x04
	.zero		1


	//   ....[8]....
        /*018c*/ 	.word	0x000007a0
        /*0190*/ 	.word	0x000000ff
        /*0194*/ 	.word	0x00000030
        /*0198*/ 	.short	0x0100
        /*019a*/ 	.byte	0x04
	.zero		1


	//   ....[9]....
        /*019c*/ 	.word	0x000007b0
        /*01a0*/ 	.word	0x000000ff
        /*01a4*/ 	.word	0x00000050
        /*01a8*/ 	.short	0x0100
        /*01aa*/ 	.byte	0x04
	.zero		1


	//   ....[10]....
        /*01ac*/ 	.word	0x000007c0
        /*01b0*/ 	.word	0x000000ff
        /*01b4*/ 	.word	0x00000038
        /*01b8*/ 	.short	0x0100
        /*01ba*/ 	.byte	0x04
	.zero		1


	//   ....[11]....
        /*01bc*/ 	.word	0x000007d0
        /*01c0*/ 	.word	0x000000ff
        /*01c4*/ 	.word	0x00000058
        /*01c8*/ 	.short	0x0100
        /*01ca*/ 	.byte	0x04
	.zero		1


	//   ....[12]....
        /*01cc*/ 	.word	0x000008c0
        /*01d0*/ 	.word	0x000000ff
        /*01d4*/ 	.word	0x00000060
        /*01d8*/ 	.short	0x0100
        /*01da*/ 	.byte	0x06
	.zero		1


	//   ....[13]....
        /*01dc*/ 	.word	0x000008d0
        /*01e0*/ 	.word	0x000000ff
        /*01e4*/ 	.word	0x00000068
        /*01e8*/ 	.short	0x0100
        /*01ea*/ 	.byte	0x06
	.zero		1


	//   ....[14]....
        /*01ec*/ 	.word	0x00000a10
        /*01f0*/ 	.word	0x000000ff
        /*01f4*/ 	.word	0x00000070
        /*01f8*/ 	.short	0x0100
        /*01fa*/ 	.byte	0x06
	.zero		1


	//   ....[15]....
        /*01fc*/ 	.word	0x00000a20
        /*0200*/ 	.word	0x000000ff
        /*0204*/ 	.word	0x00000080
        /*0208*/ 	.short	0x0100
        /*020a*/ 	.byte	0x06
	.zero		1


	//   ....[16]....
        /*020c*/ 	.word	0x00000a30
        /*0210*/ 	.word	0x000000ff
        /*0214*/ 	.word	0x00000078
        /*0218*/ 	.short	0x0100
        /*021a*/ 	.byte	0x06
	.zero		1


	//   ....[17]....
        /*021c*/ 	.word	0x00000a40
        /*0220*/ 	.word	0x000000ff
        /*0224*/ 	.word	0x00000088
        /*0228*/ 	.short	0x0100
        /*022a*/ 	.byte	0x06
	.zero		1


	//   ....[18]....
        /*022c*/ 	.word	0x00000b70
        /*0230*/ 	.word	0x000000ff
        /*0234*/ 	.word	0x00000090
        /*0238*/ 	.short	0x0100
        /*023a*/ 	.byte	0x04
	.zero		1


	//   ....[19]....
        /*023c*/ 	.word	0x00000b80
        /*0240*/ 	.word	0x000000ff
        /*0244*/ 	.word	0x000000b0
        /*0248*/ 	.short	0x0100
        /*024a*/ 	.byte	0x04
	.zero		1


	//   ....[20]....
        /*024c*/ 	.word	0x00000b90
        /*0250*/ 	.word	0x000000ff
        /*0254*/ 	.word	0x00000098
        /*0258*/ 	.short	0x0100
        /*025a*/ 	.byte	0x04
	.zero		1


	//   ....[21]....
        /*025c*/ 	.word	0x00000ba0
        /*0260*/ 	.word	0x000000ff
        /*0264*/ 	.word	0x000000b8
        /*0268*/ 	.short	0x0100
        /*026a*/ 	.byte	0x04
	.zero		1


	//   ....[22]....
        /*026c*/ 	.word	0x00000bb0
        /*0270*/ 	.word	0x000000ff
        /*0274*/ 	.word	0x000000a0
        /*0278*/ 	.short	0x0100
        /*027a*/ 	.byte	0x04
	.zero		1


	//   ....[23]....
        /*027c*/ 	.word	0x00000bc0
        /*0280*/ 	.word	0x000000ff
        /*0284*/ 	.word	0x000000c0
        /*0288*/ 	.short	0x0100
        /*028a*/ 	.byte	0x04
	.zero		1


	//   ....[24]....
        /*028c*/ 	.word	0x00000bd0
        /*0290*/ 	.word	0x000000ff
        /*0294*/ 	.word	0x000000a8
        /*0298*/ 	.short	0x0100
        /*029a*/ 	.byte	0x04
	.zero		1


	//   ....[25]....
        /*029c*/ 	.word	0x00000be0
        /*02a0*/ 	.word	0x000000ff
        /*02a4*/ 	.word	0x000000c8
        /*02a8*/ 	.short	0x0100
        /*02aa*/ 	.byte	0x04
	.zero		1


	//   ....[26]....
        /*02ac*/ 	.word	0x00000cd0
        /*02b0*/ 	.word	0x000000ff
        /*02b4*/ 	.word	0x000000d0
        /*02b8*/ 	.short	0x0100
        /*02ba*/ 	.byte	0x04
	.zero		1


	//   ....[27]....
        /*02bc*/ 	.word	0x00000ce0
        /*02c0*/ 	.word	0x000000ff
        /*02c4*/ 	.word	0x000000e0
        /*02c8*/ 	.short	0x0100
        /*02ca*/ 	.byte	0x04
	.zero		1


	//   ....[28]....
        /*02cc*/ 	.word	0x00000cf0
        /*02d0*/ 	.word	0x000000ff
        /*02d4*/ 	.word	0x000000d8
        /*02d8*/ 	.short	0x0100
        /*02da*/ 	.byte	0x04
	.zero		1


	//   ....[29]....
        /*02dc*/ 	.word	0x00000d00
        /*02e0*/ 	.word	0x000000ff
        /*02e4*/ 	.word	0x000000e8
        /*02e8*/ 	.short	0x0100
        /*02ea*/ 	.byte	0x04
	.zero		1


	//   ....[30]....
        /*02ec*/ 	.word	0x000018d0
        /*02f0*/ 	.word	0x00000000
        /*02f4*/ 	.word	0x000000e0
        /*02f8*/ 	.short	0x010a
        /*02fa*/ 	.byte	0xff
	.zero		1


	//   ....[31]....
        /*02fc*/ 	.word	0x00001900
        /*0300*/ 	.word	0x00000000
        /*0304*/ 	.word	0x000000d0
        /*0308*/ 	.short	0x0101
        /*030a*/ 	.byte	0xff
	.zero		1


	//   ....[32]....
        /*030c*/ 	.word	0x000019d0
        /*0310*/ 	.word	0x000000ff
        /*0314*/ 	.word	0x00000010
        /*0318*/ 	.short	0x010a
        /*031a*/ 	.byte	0x04
	.zero		1


	//   ....[33]....
        /*031c*/ 	.word	0x00001a50
        /*0320*/ 	.word	0x000000ff
        /*0324*/ 	.word	0x00000010
        /*0328*/ 	.short	0x010a
        /*032a*/ 	.byte	0x39
	.zero		1


	//   ....[34]....
        /*032c*/ 	.word	0x00001b90
        /*0330*/ 	.word	0x000000ff
        /*0334*/ 	.word	0x00000010
        /*0338*/ 	.short	0x010a
        /*033a*/ 	.byte	0x04
	.zero		1


	//   ....[35]....
        /*033c*/ 	.word	0x00001f70
        /*0340*/ 	.word	0x000000ff
        /*0344*/ 	.word	0x00000068
        /*0348*/ 	.short	0x0101
        /*034a*/ 	.byte	0x15
	.zero		1


	//   ....[36]....
        /*034c*/ 	.word	0x00001f90
        /*0350*/ 	.word	0x000000ff
        /*0354*/ 	.word	0x00000010
        /*0358*/ 	.short	0x010a
        /*035a*/ 	.byte	0x04
	.zero		1


	//   ....[37]....
        /*035c*/ 	.word	0x00002010
        /*0360*/ 	.word	0x000000ff
        /*0364*/ 	.word	0x00000010
        /*0368*/ 	.short	0x010a
        /*036a*/ 	.byte	0x39
	.zero		1


	//   ....[38]....
        /*036c*/ 	.word	0x00002150
        /*0370*/ 	.word	0x000000ff
        /*0374*/ 	.word	0x00000010
        /*0378*/ 	.short	0x010a
        /*037a*/ 	.byte	0x04
	.zero		1


	//   ....[39]....
        /*037c*/ 	.word	0x00002540
        /*0380*/ 	.word	0x00000003
        /*0384*/ 	.word	0x00000070
        /*0388*/ 	.short	0x010a
        /*038a*/ 	.byte	0xff
	.zero		1


	//   ....[40]....
        /*038c*/ 	.word	0x00002690
        /*0390*/ 	.word	0x00000000
        /*0394*/ 	.word	0x00000000
        /*0398*/ 	.short	0x0101
        /*039a*/ 	.byte	0xff
	.zero		1


	//   ....[41]....
        /*039c*/ 	.word	0x00002c50
        /*03a0*/ 	.word	0x000000ff
        /*03a4*/ 	.word	0x00000000
        /*03a8*/ 	.short	0x010a
        /*03aa*/ 	.byte	0x04
	.zero		1


	//   ....[42]....
        /*03ac*/ 	.word	0x00002cf0
        /*03b0*/ 	.word	0x00000000
        /*03b4*/ 	.word	0x00000000
        /*03b8*/ 	.short	0x010a
        /*03ba*/ 	.byte	0xff
	.zero		1


	//   ....[43]....
        /*03bc*/ 	.word	0x00002e10
        /*03c0*/ 	.word	0x00000002
        /*03c4*/ 	.word	0x000000d0
        /*03c8*/ 	.short	0x010a
        /*03ca*/ 	.byte	0xff
	.zero		1


	//   ....[44]....
        /*03cc*/ 	.word	0x00002e80
        /*03d0*/ 	.word	0x00000002
        /*03d4*/ 	.word	0x00000000
        /*03d8*/ 	.short	0x0101
        /*03da*/ 	.byte	0xff
	.zero		1


	//   ....[45]....
        /*03dc*/ 	.word	0x00002ea0
        /*03e0*/ 	.word	0x000000ff
        /*03e4*/ 	.word	0x00000080
        /*03e8*/ 	.short	0x010a
        /*03ea*/ 	.byte	0x04
	.zero		1


	//   ....[46]....
        /*03ec*/ 	.word	0x00002fc0
        /*03f0*/ 	.word	0x00000002
        /*03f4*/ 	.word	0x00000070
        /*03f8*/ 	.short	0x010a
        /*03fa*/ 	.byte	0xff
	.zero		1


	//   ....[47]....
        /*03fc*/ 	.word	0x000030c0
        /*0400*/ 	.word	0x00000002
        /*0404*/ 	.word	0x00000000
        /*0408*/ 	.short	0x0101
        /*040a*/ 	.byte	0xff
	.zero		1


	//   ....[48]....
        /*040c*/ 	.word	0x00003150
        /*0410*/ 	.word	0x000000ff
        /*0414*/ 	.word	0x00000080
        /*0418*/ 	.short	0x0106
        /*041a*/ 	.byte	0x04
	.zero		1


	//   ....[49]....
        /*041c*/ 	.word	0x00003170
        /*0420*/ 	.word	0x000000ff
        /*0424*/ 	.word	0x00000080
        /*0428*/ 	.short	0x010a
        /*042a*/ 	.byte	0x04
	.zero		1


	//   ....[50]....
        /*042c*/ 	.word	0x00003200
        /*0430*/ 	.word	0x000000ff
        /*0434*/ 	.word	0x00000080
        /*0438*/ 	.short	0x0106
        /*043a*/ 	.byte	0x07
	.zero		1


	//   ....[51]....
        /*043c*/ 	.word	0x00003240
        /*0440*/ 	.word	0x00000000
        /*0444*/ 	.word	0x00000080
        /*0448*/ 	.short	0x010a
        /*044a*/ 	.byte	0xff
	.zero		1


	//   ....[52]....
        /*044c*/ 	.word	0x00003760
        /*0450*/ 	.word	0x00000000
        /*0454*/ 	.word	0x00000070
        /*0458*/ 	.short	0x010a
        /*045a*/ 	.byte	0xff
	.zero		1


	//   ....[53]....
        /*045c*/ 	.word	0x00003880
        /*0460*/ 	.word	0x00000003
        /*0464*/ 	.word	0x00000000
        /*0468*/ 	.short	0x0101
        /*046a*/ 	.byte	0xff
	.zero		1


	//   ....[54]....
        /*046c*/ 	.word	0x00003890
        /*0470*/ 	.word	0x000000ff
        /*0474*/ 	.word	0x00000000
        /*0478*/ 	.short	0x010a
        /*047a*/ 	.byte	0x04
	.zero		1


	//   ....[55]....
        /*047c*/ 	.word	0x000038e0
        /*0480*/ 	.word	0x000000ff
        /*0484*/ 	.word	0x000000b0
        /*0488*/ 	.short	0x010a
        /*048a*/ 	.byte	0x05
	.zero		1


	//   ....[56]....
        /*048c*/ 	.word	0x000039f0
        /*0490*/ 	.word	0x000000ff
        /*0494*/ 	.word	0x00000000
        /*0498*/ 	.short	0x010a
        /*049a*/ 	.byte	0x05
	.zero		1


	//   ....[57]....
        /*049c*/ 	.word	0x00003b40
        /*04a0*/ 	.word	0x000000ff
        /*04a4*/ 	.word	0x00000000
        /*04a8*/ 	.short	0x010a
        /*04aa*/ 	.byte	0x07
	.zero		1


	//   ....[58]....
        /*04ac*/ 	.word	0x00004280
        /*04b0*/ 	.word	0x000000ff
        /*04b4*/ 	.word	0x00000000
        /*04b8*/ 	.short	0x010a
        /*04ba*/ 	.byte	0x04
	.zero		1


	//   ....[59]....
        /*04bc*/ 	.word	0x00004310
        /*04c0*/ 	.word	0x000000ff
        /*04c4*/ 	.word	0x00000000
        /*04c8*/ 	.short	0x010a
        /*04ca*/ 	.byte	0x05
	.zero		1


	//   ....[60]....
        /*04cc*/ 	.word	0x000043a0
        /*04d0*/ 	.word	0x000000ff
        /*04d4*/ 	.word	0x00000000
        /*04d8*/ 	.short	0x010a
        /*04da*/ 	.byte	0x05
	.zero		1


	//   ....[61]....
        /*04dc*/ 	.word	0x00004430
        /*04e0*/ 	.word	0x000000ff
        /*04e4*/ 	.word	0x00000000
        /*04e8*/ 	.short	0x010a
        /*04ea*/ 	.byte	0x04
	.zero		1


	//   ....[62]....
        /*04ec*/ 	.word	0x00004910
        /*04f0*/ 	.word	0x0000000c
        /*04f4*/ 	.word	0x00000070
        /*04f8*/ 	.short	0x010a
        /*04fa*/ 	.byte	0xff
	.zero		1


	//   ....[63]....
        /*04fc*/ 	.word	0x00004a80
        /*0500*/ 	.word	0x00000000
        /*0504*/ 	.word	0x00000000
        /*0508*/ 	.short	0x0101
        /*050a*/ 	.byte	0xff
	.zero		1


	//   ....[64]....
        /*050c*/ 	.word	0x00004f10
        /*0510*/ 	.word	0x000000ff
        /*0514*/ 	.word	0x00000068
        /*0518*/ 	.short	0x010a
        /*051a*/ 	.byte	0x15
	.zero		1


	//   ....[65]....
        /*051c*/ 	.word	0x00005090
        /*0520*/ 	.word	0x000000ff
        /*0524*/ 	.word	0x00000040
        /*0528*/ 	.short	0x010a
        /*052a*/ 	.byte	0x15
	.zero		1


	//   ....[66]....
        /*052c*/ 	.word	0x00005220
        /*0530*/ 	.word	0x000000ff
        /*0534*/ 	.word	0x00000020
        /*0538*/ 	.short	0x010b
        /*053a*/ 	.byte	0x15
	.zero		1


	//   ....[67]....
        /*053c*/ 	.word	0x00005230
        /*0540*/ 	.word	0x000000ff
        /*0544*/ 	.word	0x00000000
        /*0548*/ 	.short	0x0101
        /*054a*/ 	.byte	0x06
	.zero		1


	//   ....[68]....
        /*054c*/ 	.word	0x00005240
        /*0550*/ 	.word	0x000000ff
        /*0554*/ 	.word	0x00000048
        /*0558*/ 	.short	0x010a
        /*055a*/ 	.byte	0x15
	.zero		1


	//   ....[69]....
        /*055c*/ 	.word	0x000053a0
        /*0560*/ 	.word	0x000000ff
        /*0564*/ 	.word	0x00000028
        /*0568*/ 	.short	0x010b
        /*056a*/ 	.byte	0x15
	.zero		1


	//   ....[70]....
        /*056c*/ 	.word	0x000053b0
        /*0570*/ 	.word	0x000000ff
        /*0574*/ 	.word	0x00000000
        /*0578*/ 	.short	0x0101
        /*057a*/ 	.byte	0x06
	.zero		1


	//   ....[71]....
        /*057c*/ 	.word	0x000053c0
        /*0580*/ 	.word	0x000000ff
        /*0584*/ 	.word	0x00000050
        /*0588*/ 	.short	0x010a
        /*058a*/ 	.byte	0x15
	.zero		1


	//   ....[72]....
        /*058c*/ 	.word	0x00005510
        /*0590*/ 	.word	0x000000ff
        /*0594*/ 	.word	0x00000030
        /*0598*/ 	.short	0x010b
        /*059a*/ 	.byte	0x15
	.zero		1


	//   ....[73]....
        /*059c*/ 	.word	0x00005520
        /*05a0*/ 	.word	0x000000ff
        /*05a4*/ 	.word	0x00000000
        /*05a8*/ 	.short	0x0101
        /*05aa*/ 	.byte	0x06
	.zero		1


	//   ....[74]....
        /*05ac*/ 	.word	0x00005530
        /*05b0*/ 	.word	0x000000ff
        /*05b4*/ 	.word	0x00000058
        /*05b8*/ 	.short	0x010a
        /*05ba*/ 	.byte	0x15
	.zero		1


	//   ....[75]....
        /*05bc*/ 	.word	0x00005730
        /*05c0*/ 	.word	0x000000ff
        /*05c4*/ 	.word	0x00000038
        /*05c8*/ 	.short	0x010b
        /*05ca*/ 	.byte	0x15
	.zero		1


	//   ....[76]....
        /*05cc*/ 	.word	0x00005740
        /*05d0*/ 	.word	0x000000ff
        /*05d4*/ 	.word	0x00000000
        /*05d8*/ 	.short	0x0101
        /*05da*/ 	.byte	0x25
	.zero		1


	//   ....[77]....
        /*05dc*/ 	.word	0x00005770
        /*05e0*/ 	.word	0x000000ff
        /*05e4*/ 	.word	0x00000040
        /*05e8*/ 	.short	0x010a
        /*05ea*/ 	.byte	0x15
	.zero		1


	//   ....[78]....
        /*05ec*/ 	.word	0x00005790
        /*05f0*/ 	.word	0x000000ff
        /*05f4*/ 	.word	0x00000048
        /*05f8*/ 	.short	0x010a
        /*05fa*/ 	.byte	0x15
	.zero		1


	//   ....[79]....
        /*05fc*/ 	.word	0x000057b0
        /*0600*/ 	.word	0x000000ff
        /*0604*/ 	.word	0x00000050
        /*0608*/ 	.short	0x010a
        /*060a*/ 	.byte	0x15
	.zero		1


	//   ....[80]....
        /*060c*/ 	.word	0x000057f0
        /*0610*/ 	.word	0x00000000
        /*0614*/ 	.word	0x00000058
        /*0618*/ 	.short	0x010a
        /*061a*/ 	.byte	0xff
	.zero		1


	//   ....[81]....
        /*061c*/ 	.word	0x00005b50
        /*0620*/ 	.word	0x00000003
        /*0624*/ 	.word	0x00000070
        /*0628*/ 	.short	0x010a
        /*062a*/ 	.byte	0xff
	.zero		1


	//   ....[82]....
        /*062c*/ 	.word	0x00005cd0
        /*0630*/ 	.word	0x00000000
        /*0634*/ 	.word	0x00000000
        /*0638*/ 	.short	0x0101
        /*063a*/ 	.byte	0xff
	.zero		1


	//   ....[83]....
        /*063c*/ 	.word	0x00006860
        /*0640*/ 	.word	0x000000ff
        /*0644*/ 	.word	0x00000020
        /*0648*/ 	.short	0x010a
        /*064a*/ 	.byte	0x2b
	.zero		1


	//   ....[84]....
        /*064c*/ 	.word	0x000068a0
        /*0650*/ 	.word	0x00000048
        /*0654*/ 	.word	0x00000090
        /*0658*/ 	.short	0x010a
        /*065a*/ 	.byte	0xff
	.zero		1


	//   ....[85]....
        /*065c*/ 	.word	0x00006a20
        /*0660*/ 	.word	0x000000ff
        /*0664*/ 	.word	0x00000020
        /*0668*/ 	.short	0x010a
        /*066a*/ 	.byte	0x2b
	.zero		1


	//   ....[86]....
        /*066c*/ 	.word	0x00006b20
        /*0670*/ 	.word	0x00000048
        /*0674*/ 	.word	0x00000090
        /*0678*/ 	.short	0x010a
        /*067a*/ 	.byte	0xff
	.zero		1


	//   ....[87]....
        /*067c*/ 	.word	0x00007120
        /*0680*/ 	.word	0x00000000
        /*0684*/ 	.word	0x00000000
        /*0688*/ 	.short	0x0101
        /*068a*/ 	.byte	0xff
	.zero		1


	//   ....[88]....
        /*068c*/ 	.word	0x00007130
        /*0690*/ 	.word	0x00000002
        /*0694*/ 	.word	0x00000020
        /*0698*/ 	.short	0x010a
        /*069a*/ 	.byte	0xff
	.zero		1


	//   ....[89]....
        /*069c*/ 	.word	0x00007200
        /*06a0*/ 	.word	0x00000002
        /*06a4*/ 	.word	0x00000020
        /*06a8*/ 	.short	0x010a
        /*06aa*/ 	.byte	0xff
	.zero		1


	//   ....[90]....
        /*06ac*/ 	.word	0x00007890
        /*06b0*/ 	.word	0x00000010
        /*06b4*/ 	.word	0x00000000
        /*06b8*/ 	.short	0x0101
        /*06ba*/ 	.byte	0xff
	.zero		1


	//   ....[91]....
        /*06bc*/ 	.word	0x000078b0
        /*06c0*/ 	.word	0x00000000
        /*06c4*/ 	.word	0x00000020
        /*06c8*/ 	.short	0x010a
        /*06ca*/ 	.byte	0xff
	.zero		1


	//   ....[92]....
        /*06cc*/ 	.word	0x00007970
        /*06d0*/ 	.word	0x00000000
        /*06d4*/ 	.word	0x00000020
        /*06d8*/ 	.short	0x010a
        /*06da*/ 	.byte	0xff
	.zero		1


	//   ....[93]....
        /*06dc*/ 	.word	0x00008000
        /*06e0*/ 	.word	0x00000010
        /*06e4*/ 	.word	0x00000000
        /*06e8*/ 	.short	0x0101
        /*06ea*/ 	.byte	0xff
	.zero		1


	//   ....[94]....
        /*06ec*/ 	.word	0x00008020
        /*06f0*/ 	.word	0x00000002
        /*06f4*/ 	.word	0x00000020
        /*06f8*/ 	.short	0x010a
        /*06fa*/ 	.byte	0xff
	.zero		1


	//   ....[95]....
        /*06fc*/ 	.word	0x000080e0
        /*0700*/ 	.word	0x00000002
        /*0704*/ 	.word	0x00000020
        /*0708*/ 	.short	0x010a
        /*070a*/ 	.byte	0xff
	.zero		1


	//   ....[96]....
        /*070c*/ 	.word	0x000083d0
        /*0710*/ 	.word	0x000000ff
        /*0714*/ 	.word	0x00000000
        /*0718*/ 	.short	0x0101
        /*071a*/ 	.byte	0x04
	.zero		1


	//   ....[97]....
        /*071c*/ 	.word	0x000087f0
        /*0720*/ 	.word	0x00000000
        /*0724*/ 	.word	0x00000000
        /*0728*/ 	.short	0x0101
        /*072a*/ 	.byte	0xff
	.zero		1


	//   ....[98]....
        /*072c*/ 	.word	0x00008a80
        /*0730*/ 	.word	0x000000ff
        /*0734*/ 	.word	0x00000000
        /*0738*/ 	.short	0x0101
        /*073a*/ 	.byte	0x04
	.zero		1


	//   ....[99]....
        /*073c*/ 	.word	0x00008aa0
        /*0740*/ 	.word	0x00000000
        /*0744*/ 	.word	0x000000e0
        /*0748*/ 	.short	0x010a
        /*074a*/ 	.byte	0xff
	.zero		1


	//   ....[100]....
        /*074c*/ 	.word	0x00008b00
        /*0750*/ 	.word	0x00000000
        /*0754*/ 	.word	0x00000010
        /*0758*/ 	.short	0x010a
        /*075a*/ 	.byte	0xff
	.zero		1


	//   ....[101]....
        /*075c*/ 	.word	0x00008b60
        /*0760*/ 	.word	0x00000000
        /*0764*/ 	.word	0x00000010
        /*0768*/ 	.short	0x010a
        /*076a*/ 	.byte	0xff
	.zero		1


	//   ....[102]....
        /*076c*/ 	.word	0x00008bb0
        /*0770*/ 	.word	0x00000003
        /*0774*/ 	.word	0x00000070
        /*0778*/ 	.short	0x010a
        /*077a*/ 	.byte	0xff
	.zero		1


	//   ....[103]....
        /*077c*/ 	.word	0x00008c10
        /*0780*/ 	.word	0x00000000
        /*0784*/ 	.word	0x00000000
        /*0788*/ 	.short	0x010a
        /*078a*/ 	.byte	0xff
	.zero		1


	//   ....[104]....
        /*078c*/ 	.word	0x00008c60
        /*0790*/ 	.word	0x00000002
        /*0794*/ 	.word	0x000000d0
        /*0798*/ 	.short	0x010a
        /*079a*/ 	.byte	0xff
	.zero		1


	//   ....[105]....
        /*079c*/ 	.word	0x00008cc0
        /*07a0*/ 	.word	0x00000002
        /*07a4*/ 	.word	0x00000080
        /*07a8*/ 	.short	0x010a
        /*07aa*/ 	.byte	0xff
	.zero		1


	//   ....[106]....
        /*07ac*/ 	.word	0x00008d10
        /*07b0*/ 	.word	0x00000002
        /*07b4*/ 	.word	0x00000070
        /*07b8*/ 	.short	0x010a
        /*07ba*/ 	.byte	0xff
	.zero		1


	//   ....[107]....
        /*07bc*/ 	.word	0x00008d70
        /*07c0*/ 	.word	0x00000000
        /*07c4*/ 	.word	0x00000080
        /*07c8*/ 	.short	0x010a
        /*07ca*/ 	.byte	0xff
	.zero		1


	//   ....[108]....
        /*07cc*/ 	.word	0x00008dc0
        /*07d0*/ 	.word	0x00000000
        /*07d4*/ 	.word	0x00000070
        /*07d8*/ 	.short	0x010a
        /*07da*/ 	.byte	0xff
	.zero		1


	//   ....[109]....
        /*07dc*/ 	.word	0x00008e30
        /*07e0*/ 	.word	0x00000002
        /*07e4*/ 	.word	0x000000b0
        /*07e8*/ 	.short	0x010a
        /*07ea*/ 	.byte	0xff
	.zero		1


	//   ....[110]....
        /*07ec*/ 	.word	0x00008e90
        /*07f0*/ 	.word	0x00000000
        /*07f4*/ 	.word	0x00000000
        /*07f8*/ 	.short	0x010a
        /*07fa*/ 	.byte	0xff
	.zero		1


	//   ....[111]....
        /*07fc*/ 	.word	0x00008ef0
        /*0800*/ 	.word	0x00000000
        /*0804*/ 	.word	0x00000000
        /*0808*/ 	.short	0x010a
        /*080a*/ 	.byte	0xff
	.zero		1


	//   ....[112]....
        /*080c*/ 	.word	0x00008f50
        /*0810*/ 	.word	0x00000000
        /*0814*/ 	.word	0x00000000
        /*0818*/ 	.short	0x010a
        /*081a*/ 	.byte	0xff
	.zero		1


	//   ....[113]....
        /*081c*/ 	.word	0x00008fb0
        /*0820*/ 	.word	0x00000000
        /*0824*/ 	.word	0x00000000
        /*0828*/ 	.short	0x010a
        /*082a*/ 	.byte	0xff
	.zero		1


	//   ....[114]....
        /*082c*/ 	.word	0x00009010
        /*0830*/ 	.word	0x00000000
        /*0834*/ 	.word	0x00000000
        /*0838*/ 	.short	0x010a
        /*083a*/ 	.byte	0xff
	.zero		1


	//   ....[115]....
        /*083c*/ 	.word	0x00009060
        /*0840*/ 	.word	0x0000000c
        /*0844*/ 	.word	0x00000070
        /*0848*/ 	.short	0x010a
        /*084a*/ 	.byte	0xff
	.zero		1


	//   ....[116]....
        /*084c*/ 	.word	0x000090c0
        /*0850*/ 	.word	0x00000000
        /*0854*/ 	.word	0x00000068
        /*0858*/ 	.short	0x010a
        /*085a*/ 	.byte	0xff
	.zero		1


	//   ....[117]....
        /*085c*/ 	.word	0x00009120
        /*0860*/ 	.word	0x00000000
        /*0864*/ 	.word	0x00000040
        /*0868*/ 	.short	0x010a
        /*086a*/ 	.byte	0xff
	.zero		1


	//   ....[118]....
        /*086c*/ 	.word	0x00009180
        /*0870*/ 	.word	0x00000000
        /*0874*/ 	.word	0x00000048
        /*0878*/ 	.short	0x010a
        /*087a*/ 	.byte	0xff
	.zero		1


	//   ....[119]....
        /*087c*/ 	.word	0x000091e0
        /*0880*/ 	.word	0x00000000
        /*0884*/ 	.word	0x00000050
        /*0888*/ 	.short	0x010a
        /*088a*/ 	.byte	0xff
	.zero		1


	//   ....[120]....
        /*088c*/ 	.word	0x00009240
        /*0890*/ 	.word	0x00000000
        /*0894*/ 	.word	0x00000058
        /*0898*/ 	.short	0x010a
        /*089a*/ 	.byte	0xff
	.zero		1


	//   ....[121]....
        /*089c*/ 	.word	0x000092a0
        /*08a0*/ 	.word	0x00000000
        /*08a4*/ 	.word	0x00000040
        /*08a8*/ 	.short	0x010a
        /*08aa*/ 	.byte	0xff
	.zero		1


	//   ....[122]....
        /*08ac*/ 	.word	0x00009300
        /*08b0*/ 	.word	0x00000000
        /*08b4*/ 	.word	0x00000048
        /*08b8*/ 	.short	0x010a
        /*08ba*/ 	.byte	0xff
	.zero		1


	//   ....[123]....
        /*08bc*/ 	.word	0x00009360
        /*08c0*/ 	.word	0x00000000
        /*08c4*/ 	.word	0x00000050
        /*08c8*/ 	.short	0x010a
        /*08ca*/ 	.byte	0xff
	.zero		1


	//   ....[124]....
        /*08cc*/ 	.word	0x000093b0
        /*08d0*/ 	.word	0x00000003
        /*08d4*/ 	.word	0x00000070
        /*08d8*/ 	.short	0x010a
        /*08da*/ 	.byte	0xff
	.zero		1


	//   ....[125]....
        /*08dc*/ 	.word	0x00009410
        /*08e0*/ 	.word	0x00000000
        /*08e4*/ 	.word	0x00000020
        /*08e8*/ 	.short	0x010a
        /*08ea*/ 	.byte	0xff
	.zero		1


	//   ....[126]....
        /*08ec*/ 	.word	0x00009460
        /*08f0*/ 	.word	0x00000048
        /*08f4*/ 	.word	0x00000090
        /*08f8*/ 	.short	0x010a
        /*08fa*/ 	.byte	0xff
	.zero		1


	//   ....[127]....
        /*08fc*/ 	.word	0x000094b0
        /*0900*/ 	.word	0x00000002
        /*0904*/ 	.word	0x00000020
        /*0908*/ 	.short	0x010a
        /*090a*/ 	.byte	0xff
	.zero		1


	//   ....[128]....
        /*090c*/ 	.word	0x00009500
        /*0910*/ 	.word	0x00000000
        /*0914*/ 	.word	0x00000020
        /*0918*/ 	.short	0x010a
        /*091a*/ 	.byte	0xff
	.zero		1


	//   ....[129]....
        /*091c*/ 	.word	0x00009550
        /*0920*/ 	.word	0x00000002
        /*0924*/ 	.word	0x00000020
        /*0928*/ 	.short	0x010a
        /*092a*/ 	.byte	0xff
	.zero		1


	//----- nvinfo : EIATTR_NUM_MBARRIERS
	.align		4
.L_47:
        /*092c*/ 	.byte	0x03, 0x38
        /*092e*/ 	.short	0x001e


	//----- nvinfo : EIATTR_EXIT_INSTR_OFFSETS
	.align		4
        /*0930*/ 	.byte	0x04, 0x1c
        /*0932*/ 	.short	(.L_49 - .L_48)


	//   ....[0]....
.L_48:
        /*0934*/ 	.word	0x00002d20


	//   ....[1]....
        /*0938*/ 	.word	0x00003210


	//   ....[2]....
        /*093c*/ 	.word	0x00003270


	//   ....[3]....
        /*0940*/ 	.word	0x000046a0


	//   ....[4]....
        /*0944*/ 	.word	0x00005820


	//   ....[5]....
        /*0948*/ 	.word	0x00005860


	//   ....[6]....
        /*094c*/ 	.word	0x00008970


	//   ....[7]....
        /*0950*/ 	.word	0x000089f0


	//   ....[8]....
        /*0954*/ 	.word	0x00008a20


	//   ....[9]....
        /*0958*/ 	.word	0x00008a90


	//----- nvinfo : EIATTR_MAX_THREADS
	.align		4
.L_49:
        /*095c*/ 	.byte	0x04, 0x05
        /*095e*/ 	.short	(.L_51 - .L_50)
.L_50:
        /*0960*/ 	.word	0x00000100
        /*0964*/ 	.word	0x00000001
        /*0968*/ 	.word	0x00000001


	//----- nvinfo : EIATTR_CRS_STACK_SIZE
	.align		4
.L_51:
        /*096c*/ 	.byte	0x04, 0x1e
        /*096e*/ 	.short	(.L_53 - .L_52)
.L_52:
        /*0970*/ 	.word	0x00000000


	//----- nvinfo : EIATTR_CBANK_PARAM_SIZE
	.align		4
.L_53:
        /*0974*/ 	.byte	0x03, 0x19
        /*0976*/ 	.short	0x0800


	//----- nvinfo : EIATTR_PARAM_CBANK
	.align		4
        /*0978*/ 	.byte	0x04, 0x0a
        /*097a*/ 	.short	(.L_55 - .L_54)
	.align		4
.L_54:
        /*097c*/ 	.word	index@(.nv.constant0._ZN7cutlass13device_kernelINS_4gemm6kernel13GemmUniversalIN4cute5tupleIJiiiiEEENS1_10collective13CollectiveMmaINS1_35MainloopSm100TmaUmmaWarpSpecializedILi2ELi2ELi4ENS5_IJNS4_1CILi1EEENSA_ILi4EEESB_EEEEENS5_IJNSA_ILi64EEENSA_ILi128EEESG_EEEfNS5_IJlSB_lEEEfSI_NS4_8TiledMMAINS4_8MMA_AtomIJNS4_17SM100_MMA_TF32_SSINS_10tfloat32_tESM_fLi64ELi128ELNS4_4UMMA5MajorE0ELSO_0ELNSN_7ScaleInE0ELSP_0EEEEEENS4_6LayoutINS5_IJSB_SB_SB_EEENS5_IJNSA_ILi0EEESU_SU_EEEEENS5_IJNS4_10UnderscoreESX_SX_EEEEENS4_23SM90_TMA_LOAD_MULTICASTENS4_14ComposedLayoutINS4_7SwizzleILi3ELi4ELi3EEENS4_18smem_ptr_flag_bitsILi32EEENSS_INS5_IJNSA_ILi8EEENSA_ILi32EEEEEENS5_IJS17_SB_EEEEEEEvNS4_8identityENS4_13SM90_TMA_LOADES1B_vS1C_EENS_8epilogue10collective18CollectiveEpilogueINS1F_23Sm100TmaWarpSpecializedILi4ELi2ELi16ELb1ELb0EEEJSH_NS5_IJNSS_ISF_SB_EENSS_IS17_SB_EEEEEfSI_fSI_NS1F_6fusion15FusionCallbacksIS1J_NS1N_17LinearCombinationIffffLNS_15FloatRoundStyleE2EEESH_S1M_JEEENS4_5SM1004TMEM4LOAD26SM100_TMEM_LOAD_16dp128b8xES1D_S1B_NS4_17SM75_U32x4_LDSM_NENS4_14SM90_TMA_STOREES1B_NS4_17SM90_U32x4_STSM_NENS4_39AutoVectorizingCopyWithAssumedAlignmentILi128EEEEEEvvEEEEvNT_6ParamsE)
        /*0980*/ 	.short	0x0380
        /*0982*/ 	.short	0x0800


	//----- nvinfo : EIATTR_SW_WAR
	.align		4
.L_55:
        /*0984*/ 	.byte	0x04, 0x36
        /*0986*/ 	.short	(.L_57 - .L_56)
.L_56:
        /*0988*/ 	.word	0x00000008
.L_57:


//--------------------- .nv.callgraph             --------------------------
	.section	.nv.callgraph,"",@"SHT_CUDA_CALLGRAPH"
	.align	4
	.sectionentsize	8
	.align		4
        /*0000*/ 	.word	0x00000000
	.align		4
        /*0004*/ 	.word	0xffffffff
	.align		4
        /*0008*/ 	.word	index@(_ZN7cutlass13device_kernelINS_4gemm6kernel13GemmUniversalIN4cute5tupleIJiiiiEEENS1_10collective13CollectiveMmaINS1_35MainloopSm100TmaUmmaWarpSpecializedILi2ELi2ELi4ENS5_IJNS4_1CILi1EEENSA_ILi4EEESB_EEEEENS5_IJNSA_ILi64EEENSA_ILi128EEESG_EEEfNS5_IJlSB_lEEEfSI_NS4_8TiledMMAINS4_8MMA_AtomIJNS4_17SM100_MMA_TF32_SSINS_10tfloat32_tESM_fLi64ELi128ELNS4_4UMMA5MajorE0ELSO_0ELNSN_7ScaleInE0ELSP_0EEEEEENS4_6LayoutINS5_IJSB_SB_SB_EEENS5_IJNSA_ILi0EEESU_SU_EEEEENS5_IJNS4_10UnderscoreESX_SX_EEEEENS4_23SM90_TMA_LOAD_MULTICASTENS4_14ComposedLayoutINS4_7SwizzleILi3ELi4ELi3EEENS4_18smem_ptr_flag_bitsILi32EEENSS_INS5_IJNSA_ILi8EEENSA_ILi32EEEEEENS5_IJS17_SB_EEEEEEEvNS4_8identityENS4_13SM90_TMA_LOADES1B_vS1C_EENS_8epilogue10collective18CollectiveEpilogueINS1F_23Sm100TmaWarpSpecializedILi4ELi2ELi16ELb1ELb0EEEJSH_NS5_IJNSS_ISF_SB_EENSS_IS17_SB_EEEEEfSI_fSI_NS1F_6fusion15FusionCallbacksIS1J_NS1N_17LinearCombinationIffffLNS_15FloatRoundStyleE2EEESH_S1M_JEEENS4_5SM1004TMEM4LOAD26SM100_TMEM_LOAD_16dp128b8xES1D_S1B_NS4_17SM75_U32x4_LDSM_NENS4_14SM90_TMA_STOREES1B_NS4_17SM90_U32x4_STSM_NENS4_39AutoVectorizingCopyWithAssumedAlignmentILi128EEEEEEvvEEEEvNT_6ParamsE)
	.align		4
        /*000c*/ 	.word	index@(__assertfail)
	.align		4
        /*0010*/ 	.word	0x00000000
	.align		4
        /*0014*/ 	.word	0xfffffffe
	.align		4
        /*0018*/ 	.word	0x00000000
	.align		4
        /*001c*/ 	.word	0xfffffffd
	.align		4
        /*0020*/ 	.word	0x00000000
	.align		4
        /*0024*/ 	.word	0xfffffffc


//--------------------- .nv.constant4             --------------------------
	.section	.nv.constant4,"a",@progbits
	.align	8
	.align		8
.nv.constant4:
        /*0000*/ 	.dword	__assertfail
	.align		8
        /*0008*/ 	.dword	__unnamed_1
	.align		8
        /*0010*/ 	.dword	__unnamed_2
	.align		8
        /*0018*/ 	.dword	_ZN40_INTERNAL_860d4b10_4_k_cu_5e02617b_314444cuda3std3__45__cpo5beginE
	.align		8
        /*0020*/ 	.dword	_ZN40_INTERNAL_860d4b10_4_k_cu_5e02617b_314444cuda3std3__45__cpo3endE
	.align		8
        /*0028*/ 	.dword	_ZN40_INTERNAL_860d4b10_4_k_cu_5e02617b_314444cuda3std3__45__cpo6cbeginE
	.align		8
        /*0030*/ 	.dword	_ZN40_INTERNAL_860d4b10_4_k_cu_5e02617b_314444cuda3std3__45__cpo4cendE
	.align		8
        /*0038*/ 	.dword	_ZN40_INTERNAL_860d4b10_4_k_cu_5e02617b_314444cuda3std3__442_GLOBAL__N__860d4b10_4_k_cu_5e02617b_314446ignoreE
	.align		8
        /*0040*/ 	.dword	_ZN40_INTERNAL_860d4b10_4_k_cu_5e02617b_314444cuda3std3__419piecewise_constructE
	.align		8
        /*0048*/ 	.dword	_ZN40_INTERNAL_860d4b10_4_k_cu_5e02617b_314444cuda3std3__48in_placeE
	.align		8
        /*0050*/ 	.dword	_ZN40_INTERNAL_860d4b10_4_k_cu_5e02617b_314444cuda3std6ranges3__45__cpo4swapE
	.align		8
        /*0058*/ 	.dword	_ZN40_INTERNAL_860d4b10_4_k_cu_5e02617b_314444cuda3std6ranges3__45__cpo9iter_moveE
	.align		8
        /*0060*/ 	.dword	_ZN40_INTERNAL_860d4b10_4_k_cu_5e02617b_314444cute7productE
	.align		8
        /*0068*/ 	.dword	_ZN40_INTERNAL_860d4b10_4_k_cu_5e02617b_314444cute1_E
	.align		8
        /*0070*/ 	.dword	$str$25
	.align		8
        /*0078*/ 	.dword	$str$26
	.align		8
        /*0080*/ 	.dword	$str$27
	.align		8
        /*0088*/ 	.dword	$str$28


//--------------------- .text._ZN7cutlass13device_kernelINS_4gemm6kernel13GemmUniversalIN4cute5tupleIJiiiiEEENS1_10collective13CollectiveMmaINS1_35MainloopSm100TmaUmmaWarpSpecializedILi2ELi2ELi4ENS5_IJNS4_1CILi1EEENSA_ILi4EEESB_EEEEENS5_IJNSA_ILi64EEENSA_ILi128EEESG_EEEfNS5_IJlSB_lEEEfSI_NS4_8TiledMMAINS4_8MMA_AtomIJNS4_17SM100_MMA_TF32_SSINS_10tfloat32_tESM_fLi64ELi128ELNS4_4UMMA5MajorE0ELSO_0ELNSN_7ScaleInE0ELSP_0EEEEEENS4_6LayoutINS5_IJSB_SB_SB_EEENS5_IJNSA_ILi0EEESU_SU_EEEEENS5_IJNS4_10UnderscoreESX_SX_EEEEENS4_23SM90_TMA_LOAD_MULTICASTENS4_14ComposedLayoutINS4_7SwizzleILi3ELi4ELi3EEENS4_18smem_ptr_flag_bitsILi32EEENSS_INS5_IJNSA_ILi8EEENSA_ILi32EEEEEENS5_IJS17_SB_EEEEEEEvNS4_8identityENS4_13SM90_TMA_LOADES1B_vS1C_EENS_8epilogue10collective18CollectiveEpilogueINS1F_23Sm100TmaWarpSpecializedILi4ELi2ELi16ELb1ELb0EEEJSH_NS5_IJNSS_ISF_SB_EENSS_IS17_SB_EEEEEfSI_fSI_NS1F_6fusion15FusionCallbacksIS1J_NS1N_17LinearCombinationIffffLNS_15FloatRoundStyleE2EEESH_S1M_JEEENS4_5SM1004TMEM4LOAD26SM100_TMEM_LOAD_16dp128b8xES1D_S1B_NS4_17SM75_U32x4_LDSM_NENS4_14SM90_TMA_STOREES1B_NS4_17SM90_U32x4_STSM_NENS4_39AutoVectorizingCopyWithAssumedAlignmentILi128EEEEEEvvEEEEvNT_6ParamsE --------------------------
	.section	.text._ZN7cutlass13device_kernelINS_4gemm6kernel13GemmUniversalIN4cute5tupleIJiiiiEEENS1_10collective13CollectiveMmaINS1_35MainloopSm100TmaUmmaWarpSpecializedILi2ELi2ELi4ENS5_IJNS4_1CILi1EEENSA_ILi4EEESB_EEEEENS5_IJNSA_ILi64EEENSA_ILi128EEESG_EEEfNS5_IJlSB_lEEEfSI_NS4_8TiledMMAINS4_8MMA_AtomIJNS4_17SM100_MMA_TF32_SSINS_10tfloat32_tESM_fLi64ELi128ELNS4_4UMMA5MajorE0ELSO_0ELNSN_7ScaleInE0ELSP_0EEEEEENS4_6LayoutINS5_IJSB_SB_SB_EEENS5_IJNSA_ILi0EEESU_SU_EEEEENS5_IJNS4_10UnderscoreESX_SX_EEEEENS4_23SM90_TMA_LOAD_MULTICASTENS4_14ComposedLayoutINS4_7SwizzleILi3ELi4ELi3EEENS4_18smem_ptr_flag_bitsILi32EEENSS_INS5_IJNSA_ILi8EEENSA_ILi32EEEEEENS5_IJS17_SB_EEEEEEEvNS4_8identityENS4_13SM90_TMA_LOADES1B_vS1C_EENS_8epilogue10collective18CollectiveEpilogueINS1F_23Sm100TmaWarpSpecializedILi4ELi2ELi16ELb1ELb0EEEJSH_NS5_IJNSS_ISF_SB_EENSS_IS17_SB_EEEEEfSI_fSI_NS1F_6fusion15FusionCallbacksIS1J_NS1N_17LinearCombinationIffffLNS_15FloatRoundStyleE2EEESH_S1M_JEEENS4_5SM1004TMEM4LOAD26SM100_TMEM_LOAD_16dp128b8xES1D_S1B_NS4_17SM75_U32x4_LDSM_NENS4_14SM90_TMA_STOREES1B_NS4_17SM90_U32x4_STSM_NENS4_39AutoVectorizingCopyWithAssumedAlignmentILi128EEEEEEvvEEEEvNT_6ParamsE,"ax",@progbits
	.align	128
.text._ZN7cutlass13device_kernelINS_4gemm6kernel13GemmUniversalIN4cute5tupleIJiiiiEEENS1_10collective13CollectiveMmaINS1_35MainloopSm100TmaUmmaWarpSpecializedILi2ELi2ELi4ENS5_IJNS4_1CILi1EEENSA_ILi4EEESB_EEEEENS5_IJNSA_ILi64EEENSA_ILi128EEESG_EEEfNS5_IJlSB_lEEEfSI_NS4_8TiledMMAINS4_8MMA_AtomIJNS4_17SM100_MMA_TF32_SSINS_10tfloat32_tESM_fLi64ELi128ELNS4_4UMMA5MajorE0ELSO_0ELNSN_7ScaleInE0ELSP_0EEEEEENS4_6LayoutINS5_IJSB_SB_SB_EEENS5_IJNSA_ILi0EEESU_SU_EEEEENS5_IJNS4_10UnderscoreESX_SX_EEEEENS4_23SM90_TMA_LOAD_MULTICASTENS4_14ComposedLayoutINS4_7SwizzleILi3ELi4ELi3EEENS4_18smem_ptr_flag_bitsILi32EEENSS_INS5_IJNSA_ILi8EEENSA_ILi32EEEEEENS5_IJS17_SB_EEEEEEEvNS4_8identityENS4_13SM90_TMA_LOADES1B_vS1C_EENS_8epilogue10collective18CollectiveEpilogueINS1F_23Sm100TmaWarpSpecializedILi4ELi2ELi16ELb1ELb0EEEJSH_NS5_IJNSS_ISF_SB_EENSS_IS17_SB_EEEEEfSI_fSI_NS1F_6fusion15FusionCallbacksIS1J_NS1N_17LinearCombinationIffffLNS_15FloatRoundStyleE2EEESH_S1M_JEEENS4_5SM1004TMEM4LOAD26SM100_TMEM_LOAD_16dp128b8xES1D_S1B_NS4_17SM75_U32x4_LDSM_NENS4_14SM90_TMA_STOREES1B_NS4_17SM90_U32x4_STSM_NENS4_39AutoVectorizingCopyWithAssumedAlignmentILi128EEEEEEvvEEEEvNT_6ParamsE:
        .type           _ZN7cutlass13device_kernelINS_4gemm6kernel13GemmUniversalIN4cute5tupleIJiiiiEEENS1_10collective13CollectiveMmaINS1_35MainloopSm100TmaUmmaWarpSpecializedILi2ELi2ELi4ENS5_IJNS4_1CILi1EEENSA_ILi4EEESB_EEEEENS5_IJNSA_ILi64EEENSA_ILi128EEESG_EEEfNS5_IJlSB_lEEEfSI_NS4_8TiledMMAINS4_8MMA_AtomIJNS4_17SM100_MMA_TF32_SSINS_10tfloat32_tESM_fLi64ELi128ELNS4_4UMMA5MajorE0ELSO_0ELNSN_7ScaleInE0ELSP_0EEEEEENS4_6LayoutINS5_IJSB_SB_SB_EEENS5_IJNSA_ILi0EEESU_SU_EEEEENS5_IJNS4_10UnderscoreESX_SX_EEEEENS4_23SM90_TMA_LOAD_MULTICASTENS4_14ComposedLayoutINS4_7SwizzleILi3ELi4ELi3EEENS4_18smem_ptr_flag_bitsILi32EEENSS_INS5_IJNSA_ILi8EEENSA_ILi32EEEEEENS5_IJS17_SB_EEEEEEEvNS4_8identityENS4_13SM90_TMA_LOADES1B_vS1C_EENS_8epilogue10collective18CollectiveEpilogueINS1F_23Sm100TmaWarpSpecializedILi4ELi2ELi16ELb1ELb0EEEJSH_NS5_IJNSS_ISF_SB_EENSS_IS17_SB_EEEEEfSI_fSI_NS1F_6fusion15FusionCallbacksIS1J_NS1N_17LinearCombinationIffffLNS_15FloatRoundStyleE2EEESH_S1M_JEEENS4_5SM1004TMEM4LOAD26SM100_TMEM_LOAD_16dp128b8xES1D_S1B_NS4_17SM75_U32x4_LDSM_NENS4_14SM90_TMA_STOREES1B_NS4_17SM90_U32x4_STSM_NENS4_39AutoVectorizingCopyWithAssumedAlignmentILi128EEEEEEvvEEEEvNT_6ParamsE,@function
        .size           _ZN7cutlass13device_kernelINS_4gemm6kernel13GemmUniversalIN4cute5tupleIJiiiiEEENS1_10collective13CollectiveMmaINS1_35MainloopSm100TmaUmmaWarpSpecializedILi2ELi2ELi4ENS5_IJNS4_1CILi1EEENSA_ILi4EEESB_EEEEENS5_IJNSA_ILi64EEENSA_ILi128EEESG_EEEfNS5_IJlSB_lEEEfSI_NS4_8TiledMMAINS4_8MMA_AtomIJNS4_17SM100_MMA_TF32_SSINS_10tfloat32_tESM_fLi64ELi128ELNS4_4UMMA5MajorE0ELSO_0ELNSN_7ScaleInE0ELSP_0EEEEEENS4_6LayoutINS5_IJSB_SB_SB_EEENS5_IJNSA_ILi0EEESU_SU_EEEEENS5_IJNS4_10UnderscoreESX_SX_EEEEENS4_23SM90_TMA_LOAD_MULTICASTENS4_14ComposedLayoutINS4_7SwizzleILi3ELi4ELi3EEENS4_18smem_ptr_flag_bitsILi32EEENSS_INS5_IJNSA_ILi8EEENSA_ILi32EEEEEENS5_IJS17_SB_EEEEEEEvNS4_8identityENS4_13SM90_TMA_LOADES1B_vS1C_EENS_8epilogue10collective18CollectiveEpilogueINS1F_23Sm100TmaWarpSpecializedILi4ELi2ELi16ELb1ELb0EEEJSH_NS5_IJNSS_ISF_SB_EENSS_IS17_SB_EEEEEfSI_fSI_NS1F_6fusion15FusionCallbacksIS1J_NS1N_17LinearCombinationIffffLNS_15FloatRoundStyleE2EEESH_S1M_JEEENS4_5SM1004TMEM4LOAD26SM100_TMEM_LOAD_16dp128b8xES1D_S1B_NS4_17SM75_U32x4_LDSM_NENS4_14SM90_TMA_STOREES1B_NS4_17SM90_U32x4_STSM_NENS4_39AutoVectorizingCopyWithAssumedAlignmentILi128EEEEEEvvEEEEvNT_6ParamsE,(.L_x_181 - _ZN7cutlass13device_kernelINS_4gemm6kernel13GemmUniversalIN4cute5tupleIJiiiiEEENS1_10collective13CollectiveMmaINS1_35MainloopSm100TmaUmmaWarpSpecializedILi2ELi2ELi4ENS5_IJNS4_1CILi1EEENSA_ILi4EEESB_EEEEENS5_IJNSA_ILi64EEENSA_ILi128EEESG_EEEfNS5_IJlSB_lEEEfSI_NS4_8TiledMMAINS4_8MMA_AtomIJNS4_17SM100_MMA_TF32_SSINS_10tfloat32_tESM_fLi64ELi128ELNS4_4UMMA5MajorE0ELSO_0ELNSN_7ScaleInE0ELSP_0EEEEEENS4_6LayoutINS5_IJSB_SB_SB_EEENS5_IJNSA_ILi0EEESU_SU_EEEEENS5_IJNS4_10UnderscoreESX_SX_EEEEENS4_23SM90_TMA_LOAD_MULTICASTENS4_14ComposedLayoutINS4_7SwizzleILi3ELi4ELi3EEENS4_18smem_ptr_flag_bitsILi32EEENSS_INS5_IJNSA_ILi8EEENSA_ILi32EEEEEENS5_IJS17_SB_EEEEEEEvNS4_8identityENS4_13SM90_TMA_LOADES1B_vS1C_EENS_8epilogue10collective18CollectiveEpilogueINS1F_23Sm100TmaWarpSpecializedILi4ELi2ELi16ELb1ELb0EEEJSH_NS5_IJNSS_ISF_SB_EENSS_IS17_SB_EEEEEfSI_fSI_NS1F_6fusion15FusionCallbacksIS1J_NS1N_17LinearCombinationIffffLNS_15FloatRoundStyleE2EEESH_S1M_JEEENS4_5SM1004TMEM4LOAD26SM100_TMEM_LOAD_16dp128b8xES1D_S1B_NS4_17SM75_U32x4_LDSM_NENS4_14SM90_TMA_STOREES1B_NS4_17SM90_U32x4_STSM_NENS4_39AutoVectorizingCopyWithAssumedAlignmentILi128EEEEEEvvEEEEvNT_6ParamsE)
        .other          _ZN7cutlass13device_kernelINS_4gemm6kernel13GemmUniversalIN4cute5tupleIJiiiiEEENS1_10collective13CollectiveMmaINS1_35MainloopSm100TmaUmmaWarpSpecializedILi2ELi2ELi4ENS5_IJNS4_1CILi1EEENSA_ILi4EEESB_EEEEENS5_IJNSA_ILi64EEENSA_ILi128EEESG_EEEfNS5_IJlSB_lEEEfSI_NS4_8TiledMMAINS4_8MMA_AtomIJNS4_17SM100_MMA_TF32_SSINS_10tfloat32_tESM_fLi64ELi128ELNS4_4UMMA5MajorE0ELSO_0ELNSN_7ScaleInE0ELSP_0EEEEEENS4_6LayoutINS5_IJSB_SB_SB_EEENS5_IJNSA_ILi0EEESU_SU_EEEEENS5_IJNS4_10UnderscoreESX_SX_EEEEENS4_23SM90_TMA_LOAD_MULTICASTENS4_14ComposedLayoutINS4_7SwizzleILi3ELi4ELi3EEENS4_18smem_ptr_flag_bitsILi32EEENSS_INS5_IJNSA_ILi8EEENSA_ILi32EEEEEENS5_IJS17_SB_EEEEEEEvNS4_8identityENS4_13SM90_TMA_LOADES1B_vS1C_EENS_8epilogue10collective18CollectiveEpilogueINS1F_23Sm100TmaWarpSpecializedILi4ELi2ELi16ELb1ELb0EEEJSH_NS5_IJNSS_ISF_SB_EENSS_IS17_SB_EEEEEfSI_fSI_NS1F_6fusion15FusionCallbacksIS1J_NS1N_17LinearCombinationIffffLNS_15FloatRoundStyleE2EEESH_S1M_JEEENS4_5SM1004TMEM4LOAD26SM100_TMEM_LOAD_16dp128b8xES1D_S1B_NS4_17SM75_U32x4_LDSM_NENS4_14SM90_TMA_STOREES1B_NS4_17SM90_U32x4_STSM_NENS4_39AutoVectorizingCopyWithAssumedAlignmentILi128EEEEEEvvEEEEvNT_6ParamsE,@"STO_CUDA_ENTRY STV_DEFAULT"
_ZN7cutlass13device_kernelINS_4gemm6kernel13GemmUniversalIN4cute5tupleIJiiiiEEENS1_10collective13CollectiveMmaINS1_35MainloopSm100TmaUmmaWarpSpecializedILi2ELi2ELi4ENS5_IJNS4_1CILi1EEENSA_ILi4EEESB_EEEEENS5_IJNSA_ILi64EEENSA_ILi128EEESG_EEEfNS5_IJlSB_lEEEfSI_NS4_8TiledMMAINS4_8MMA_AtomIJNS4_17SM100_MMA_TF32_SSINS_10tfloat32_tESM_fLi64ELi128ELNS4_4UMMA5MajorE0ELSO_0ELNSN_7ScaleInE0ELSP_0EEEEEENS4_6LayoutINS5_IJSB_SB_SB_EEENS5_IJNSA_ILi0EEESU_SU_EEEEENS5_IJNS4_10UnderscoreESX_SX_EEEEENS4_23SM90_TMA_LOAD_MULTICASTENS4_14ComposedLayoutINS4_7SwizzleILi3ELi4ELi3EEENS4_18smem_ptr_flag_bitsILi32EEENSS_INS5_IJNSA_ILi8EEENSA_ILi32EEEEEENS5_IJS17_SB_EEEEEEEvNS4_8identityENS4_13SM90_TMA_LOADES1B_vS1C_EENS_8epilogue10collective18CollectiveEpilogueINS1F_23Sm100TmaWarpSpecializedILi4ELi2ELi16ELb1ELb0EEEJSH_NS5_IJNSS_ISF_SB_EENSS_IS17_SB_EEEEEfSI_fSI_NS1F_6fusion15FusionCallbacksIS1J_NS1N_17LinearCombinationIffffLNS_15FloatRoundStyleE2EEESH_S1M_JEEENS4_5SM1004TMEM4LOAD26SM100_TMEM_LOAD_16dp128b8xES1D_S1B_NS4_17SM75_U32x4_LDSM_NENS4_14SM90_TMA_STOREES1B_NS4_17SM90_U32x4_STSM_NENS4_39AutoVectorizingCopyWithAssumedAlignmentILi128EEEEEEvvEEEEvNT_6ParamsE:
[----:B------:R-:W1:Y:S01]  /*0000*/  LDC R1, c[0x0][0x37c] ;  /* 0x0000df00ff017b82 */ /* 0x000e620000000800 */
[----:B------:R-:W2:Y:S01]  /*0010*/  S2R R64, SR_TID.X ;  /* 0x0000000000407919 */ /* 0x000ea20000002100 */
[----:B------:R-:W3:Y:S01]  /*0020*/  LDCU.64 UR8, c[0x0][0x890] ;  /* 0x00011200ff0877ac */ /* 0x000ee20008000a00 */
[----:B------:R-:W-:Y:S02]  /*0030*/  PRMT R52, RZ, 0x7610, R52 ;  /* 0x00007610ff347816 */ /* 0x000fe40000000034 */
[----:B------:R-:W-:Y:S01]  /*0040*/  ELECT P4, URZ, PT ;  /* 0x0000000000ff782f */ /* 0x000fe20003880000 */
[----:B---3--:R-:W-:-:S04]  /*0050*/  UISETP.NE.U32.AND UP0, UPT, UR8, URZ, UPT ;  /* 0x000000ff0800728c */ /* 0x008fc8000bf05070 */
[----:B------:R-:W-:Y:S01]  /*0060*/  UISETP.NE.AND.EX UP0, UPT, UR9, URZ, UPT, UP0 ;  /* 0x000000ff0900728c */ /* 0x000fe2000bf05300 */
[----:B--2---:R-:W-:-:S05]  /*0070*/  SHF.R.U32.HI R53, RZ, 0x5, R64 ;  /* 0x00000005ff357819 */ /* 0x004fca0000011640 */
[----:B------:R-:W2:Y:S02]  /*0080*/  SHFL.IDX PT, R0, R53, RZ, 0x1f ;  /* 0x00001fff35007589 */ /* 0x000ea400000e0000 */
[----:B--2---:R-:W-:Y:S01]  /*0090*/  R2UR UR17, R0 ;  /* 0x00000000001172ca */ /* 0x004fe200000e0000 */
[----:B-1----:R-:W-:-:S14]  /*00a0*/  BRA.U UP0, `(.L_x_0) ;  /* 0x0000000100307547 */ /* 0x002fdc000b800000 */
[----:B------:R-:W1:Y:S02]  /*00b0*/  LDCU.64 UR4, c[0x0][0x888] ;  /* 0x00011100ff0477ac */ /* 0x000e640008000a00 */
[----:B-1----:R-:W-:-:S04]  /*00c0*/  UISETP.NE.U32.AND UP0, UPT, UR4, URZ, UPT ;  /* 0x000000ff0400728c */ /* 0x002fc8000bf05070 */
[----:B------:R-:W-:-:S09]  /*00d0*/  UISETP.NE.AND.EX UP0, UPT, UR5, URZ, UPT, UP0 ;  /* 0x000000ff0500728c */ /* 0x000fd2000bf05300 */
[----:B------:R-:W-:Y:S05]  /*00e0*/  BRA.U !UP0, `(.L_x_1) ;  /* 0x0000000108147547 */ /* 0x000fea000b800000 */
[----:B------:R-:W1:Y:S01]  /*00f0*/  LDC.64 R2, c[0x0][0x888] ;  /* 0x00022200ff027b82 */ /* 0x000e620000000a00 */
[----:B------:R-:W1:Y:S02]  /*0100*/  LDCU.64 UR4, c[0x0][0x358] ;  /* 0x00006b00ff0477ac */ /* 0x000e640008000a00 */
[----:B-1----:R1:W5:Y:S01]  /*0110*/  LDG.E R27, desc[UR4][R2.64] ;  /* 0x00000004021b7981 */ /* 0x002362000c1e1900 */
[----:B------:R-:W-:Y:S01]  /*0120*/  HFMA2 R52, -RZ, RZ, 0, 5.9604644775390625e-08 ;  /* 0x00000001ff347431 */ /* 0x000fe200000001ff */
[----:B------:R-:W-:Y:S05]  /*0130*/  BRA `(.L_x_0) ;  /* 0x00000000000c7947 */ /* 0x000fea0003800000 */
.L_x_1:
[----:B------:R-:W1:Y:S01]  /*0140*/  LDCU UR4, c[0x0][0x880] ;  /* 0x00011000ff0477ac */ /* 0x000e620008000800 */
[----:B------:R-:W-:Y:S01]  /*0150*/  HFMA2 R52, -RZ, RZ, 0, 5.9604644775390625e-08 ;  /* 0x00000001ff347431 */ /* 0x000fe200000001ff */
[----:B-1----:R-:W-:-:S07]  /*0160*/  MOV R27, UR4 ;  /* 0x00000004001b7c02 */ /* 0x002fce0008000f00 */
.L_x_0:
[----:B------:R-:W2:Y:S02]  /*0170*/  LDCU.64 UR4, c[0x0][0x8b0] ;  /* 0x00011600ff0477ac */ /* 0x000ea40008000a00 */
[----:B--2---:R-:W-:-:S04]  /*0180*/  UISETP.NE.U32.AND UP0, UPT, UR4, URZ, UPT ;  /* 0x000000ff0400728c */ /* 0x004fc8000bf05070 */
[----:B------:R-:W-:-:S09]  /*0190*/  UISETP.NE.AND.EX UP0, UPT, UR5, URZ, UPT, UP0 ;  /* 0x000000ff0500728c */ /* 0x000fd2000bf05300 */
[----:B------:R-:W-:Y:S05]  /*01a0*/  BRA.U UP0, `(.L_x_2) ;  /* 0x0000000100287547 */ /* 0x000fea000b800000 */
[----:B------:R-:W2:Y:S02]  /*01b0*/  LDCU.64 UR4, c[0x0][0x8a8] ;  /* 0x00011500ff0477ac */ /* 0x000ea40008000a00 */
[----:B--2---:R-:W-:-:S04]  /*01c0*/  UISETP.NE.U32.AND UP0, UPT, UR4, URZ, UPT ;  /* 0x000000ff0400728c */ /* 0x004fc8000bf05070 */
[----:B------:R-:W-:-:S09]  /*01d0*/  UISETP.NE.AND.EX UP0, UPT, UR5, URZ, UPT, UP0 ;  /* 0x000000ff0500728c */ /* 0x000fd2000bf05300 */
[----:B------:R-:W-:Y:S05]  /*01e0*/  BRA.U !UP0, `(.L_x_3) ;  /* 0x0000000108107547 */ /* 0x000fea000b800000 */
[----:B------:R-:W2:Y:S01]  /*01f0*/  LDC.64 R24, c[0x0][0x8a8] ;  /* 0x00022a00ff187b82 */ /* 0x000ea20000000a00 */
[----:B------:R-:W2:Y:S02]  /*0200*/  LDCU.64 UR4, c[0x0][0x358] ;  /* 0x00006b00ff0477ac */ /* 0x000ea40008000a00 */
[----:B--2---:R2:W5:Y:S01]  /*0210*/  LDG.E R24, desc[UR4][R24.64] ;  /* 0x0000000418187981 */ /* 0x004562000c1e1900 */
[----:B------:R-:W-:Y:S05]  /*0220*/  BRA `(.L_x_2) ;  /* 0x0000000000087947 */ /* 0x000fea0003800000 */
.L_x_3:
[----:B------:R-:W2:Y:S02]  /*0230*/  LDCU UR4, c[0x0][0x8a0] ;  /* 0x00011400ff0477ac */ /* 0x000ea40008000800 */
[----:B--2---:R-:W-:Y:S02]  /*0240*/  MOV R24, UR4 ;  /* 0x0000000400187c02 */ /* 0x004fe40008000f00 */
.L_x_2:
[----:B------:R-:W-:Y:S01]  /*0250*/  IMAD.U32 R0, RZ, RZ, UR17 ;  /* 0x00000011ff007e24 */ /* 0x000fe2000f8e00ff */
[----:B------:R-:W-:Y:S04]  /*0260*/  BSSY.RECONVERGENT B0, `(.L_x_4) ;  /* 0x000000c000007945 */ /* 0x000fe80003800200 */
[C---:B------:R-:W-:Y:S02]  /*0270*/  ISETP.NE.OR P1, PT, R0.reuse, 0x1, !P4 ;  /* 0x000000010000780c */ /* 0x040fe40006725670 */
[----:B------:R-:W-:-:S11]  /*0280*/  ISETP.NE.OR P0, PT, R0, 0x3, !P4 ;  /* 0x000000030000780c */ /* 0x000fd60006705670 */
[----:B------:R-:W-:Y:S05]  /*0290*/  @P1 BRA `(.L_x_5) ;  /* 0x0000000000201947 */ /* 0x000fea0003800000 */
[----:B------:R-:W3:Y:S02]  /*02a0*/  LDCU.64 UR4, c[0x0][0x348] ;  /* 0x00006900ff0477ac */ /* 0x000ee40008000a00 */
[----:B---3--:R-:W-:Y:S02]  /*02b0*/  UIADD3 UR6, UP1, UPT, UR4, 0x80, URZ ;  /* 0x0000008004067890 */ /* 0x008fe4000ff3e0ff */
[----:B------:R-:W-:Y:S02]  /*02c0*/  UIADD3 UR4, UP0, UPT, UR4, 0x180, URZ ;  /* 0x0000018004047890 */ /* 0x000fe4000ff1e0ff */
[----:B------:R-:W-:Y:S02]  /*02d0*/  UIADD3.X UR7, UPT, UPT, URZ, UR5, URZ, UP1, !UPT ;  /* 0x00000005ff077290 */ /* 0x000fe40008ffe4ff */
[----:B------:R-:W-:-:S07]  /*02e0*/  UIADD3.X UR5, UPT, UPT, URZ, UR5, URZ, UP0, !UPT ;  /* 0x00000005ff057290 */ /* 0x000fce00087fe4ff */
[----:B------:R3:W-:Y:S02]  /*02f0*/  UTMACCTL.PF [UR6] ;  /* 0x00000000060079b9 */ /* 0x0007e40008040000 */
[----:B------:R3:W-:Y:S02]  /*0300*/  UTMACCTL.PF [UR4] ;  /* 0x00000000040079b9 */ /* 0x0007e40008040000 */
[----:B---3--:R-:W-:Y:S01]  /*0310*/  NOP ;  /* 0x0000000000007918 */ /* 0x008fe20000000000 */
.L_x_5:
[----:B------:R-:W-:Y:S05]  /*0320*/  BSYNC.RECONVERGENT B0 ;  /* 0x0000000000007941 */ /* 0x000fea0003800200 */
.L_x_4:
[----:B------:R-:W-:Y:S04]  /*0330*/  BSSY.RECONVERGENT B0, `(.L_x_6) ;  /* 0x000000a000007945 */ /* 0x000fe80003800200 */
        /* <DEDUP_REMOVED lines=9> */
.L_x_7:
[----:B------:R-:W-:Y:S05]  /*03d0*/  BSYNC.RECONVERGENT B0 ;  /* 0x0000000000007941 */ /* 0x000fea0003800200 */
.L_x_6:
[----:B------:R-:W3:Y:S01]  /*03e0*/  LDCU.64 UR4, c[0x0][0x888] ;  /* 0x00011100ff0477ac */ /* 0x000ee20008000a00 */
[----:B------:R-:W-:Y:S02]  /*03f0*/  UISETP.EQ.U32.AND UP1, UPT, UR8, URZ, UPT ;  /* 0x000000ff0800728c */ /* 0x000fe4000bf22070 */
[----:B------:R-:W-:Y:S02]  /*0400*/  UPLOP3.LUT UP3, UPT, UPT, UPT, UPT, 0x80, 0x8 ;  /* 0x000000000008789c */ /* 0x000fe40003f6f070 */
[----:B---3--:R-:W-:-:S04]  /*0410*/  UISETP.NE.U32.AND UP0, UPT, UR4, URZ, UPT ;  /* 0x000000ff0400728c */ /* 0x008fc8000bf05070 */
[----:B------:R-:W-:-:S04]  /*0420*/  UISETP.NE.AND.EX UP0, UPT, UR5, URZ, UPT, UP0 ;  /* 0x000000ff0500728c */ /* 0x000fc8000bf05300 */
[----:B------:R-:W-:-:S04]  /*0430*/  UISETP.EQ.OR.EX UP2, UPT, UR9, URZ, !UP0, UP1 ;  /* 0x000000ff0900728c */ /* 0x000fc8000c742710 */
[----:B------:R-:W-:-:S05]  /*0440*/  UP2UR UR63, UPR, URZ, 0x4 ;  /* 0x00000004ff3f7883 */ /* 0x000fca0008000000 */
[----:B------:R-:W-:Y:S07]  /*0450*/  BRA.U !UP2, `(.L_x_8) ;  /* 0x000000010a207547 */ /* 0x000fee000b800000 */
[----:B------:R-:W-:Y:S01]  /*0460*/  UISETP.NE.U32.AND UP1, UPT, UR8, URZ, UPT ;  /* 0x000000ff0800728c */ /* 0x000fe2000bf25070 */
[----:B-----5:R-:W-:Y:S01]  /*0470*/  FSETP.NEU.AND P0, PT, R27, RZ, PT ;  /* 0x000000ff1b00720b */ /* 0x020fe20003f0d000 */
[----:B------:R-:W-:Y:S02]  /*0480*/  USEL UR4, URZ, 0xffffffff, UP0 ;  /* 0xffffffffff047887 */ /* 0x000fe40008000000 */
[----:B------:R-:W-:-:S10]  /*0490*/  UISETP.NE.AND.EX UP1, UPT, UR9, URZ, UPT, UP1 ;  /* 0x000000ff0900728c */ /* 0x000fd4000bf25310 */
[----:B------:R-:W-:Y:S01]  /*04a0*/  VOTEU.ANY UP0, P0 ;  /* 0x0000000000ff7886 */ /* 0x000fe20000000100 */
[----:B------:R-:W-:-:S04]  /*04b0*/  @!UP1 USEL UR4, URZ, 0xffffffff, UP0 ;  /* 0xffffffffff049887 */ /* 0x000fc80008000000 */
[----:B------:R-:W-:-:S04]  /*04c0*/  ULOP3.LUT UR4, UR4, 0x1, URZ, 0xc0, !UPT ;  /* 0x0000000104047892 */ /* 0x000fc8000f8ec0ff */
[----:B------:R-:W-:-:S11]  /*04d0*/  UISETP.NE.U32.AND UP3, UPT, UR4, 0x1, UPT ;  /* 0x000000010400788c */ /* 0x000fd6000bf65070 */
.L_x_8:
[----:B-1----:R-:W1:Y:S01]  /*04e0*/  SHFL.IDX PT, R2, R53, RZ, 0x1f ;  /* 0x00001fff35027589 */ /* 0x002e6200000e0000 */
[----:B------:R-:W-:-:S04]  /*04f0*/  UISETP.NE.AND UP0, UPT, UR17, 0x2, UPT ;  /* 0x000000021100788c */ /* 0x000fc8000bf05270 */
[----:B------:R-:W-:Y:S01]  /*0500*/  USEL UR45, URZ, 0x1, UP0 ;  /* 0x00000001ff2d7887 */ /* 0x000fe20008000000 */
[----:B-1----:R-:W-:-:S13]  /*0510*/  ISETP.NE.AND P0, PT, R2, RZ, PT ;  /* 0x000000ff0200720c */ /* 0x002fda0003f05270 */
[----:B------:R-:W-:Y:S05]  /*0520*/  @P0 BRA `(.L_x_9) ;  /* 0x0000000000480947 */ /* 0x000fea0003800000 */
[----:B------:R-:W1:Y:S01]  /*0530*/  S2UR UR4, SR_CgaCtaId ;  /* 0x00000000000479c3 */ /* 0x000e620000008800 */
[----:B------:R-:W-:Y:S01]  /*0540*/  UMOV UR5, 0x400 ;  /* 0x0000040000057882 */ /* 0x000fe20000000000 */
[----:B------:R-:W-:Y:S01]  /*0550*/  UMOV UR8, 0x1 ;  /* 0x0000000100087882 */ /* 0x000fe20000000000 */
[----:B------:R-:W-:Y:S01]  /*0560*/  UMOV UR6, 0x4 ;  /* 0x0000000400067882 */ /* 0x000fe20000000000 */
[----:B------:R-:W-:-:S04]  /*0570*/  UIADD3 UR8, UPT, UPT, -UR8, 0x100000, URZ ;  /* 0x0010000008087890 */ /* 0x000fc8000fffe1ff */
[----:B------:R-:W-:Y:S02]  /*0580*/  USHF.L.U32 UR9, UR8, 0xb, URZ ;  /* 0x0000000b08097899 */ /* 0x000fe400080006ff */
[----:B------:R-:W-:Y:S02]  /*0590*/  USHF.L.U32 UR8, UR8, 0x1, URZ ;  /* 0x0000000108087899 */ /* 0x000fe400080006ff */
[----:B------:R-:W-:-:S04]  /*05a0*/  UIADD3 UR6, UPT, UPT, -UR6, 0x100000, URZ ;  /* 0x0010000006067890 */ /* 0x000fc8000fffe1ff */
[----:B------:R-:W-:Y:S02]  /*05b0*/  USHF.L.U32 UR7, UR6, 0xb, URZ ;  /* 0x0000000b06077899 */ /* 0x000fe400080006ff */
[----:B------:R-:W-:Y:S01]  /*05c0*/  USHF.L.U32 UR6, UR6, 0x1, URZ ;  /* 0x0000000106067899 */ /* 0x000fe200080006ff */
[----:B------:R-:W-:Y:S01]  /*05d0*/  ELECT P0, URZ, PT ;  /* 0x0000000000ff782f */ /* 0x000fe20003800000 */
[----:B-1----:R-:W-:Y:S01]  /*05e0*/  ULEA UR4, UR4, UR5, 0x18 ;  /* 0x0000000504047291 */ /* 0x002fe2000f8ec0ff */
[----:B------:R-:W1:Y:S11]  /*05f0*/  FENCE.VIEW.ASYNC.S ;  /* 0x00000000000073c6 */ /* 0x000e760000000000 */
[----:B-1----:R1:W3:Y:S01]  /*0600*/  SYNCS.EXCH.64 URZ, [UR4], UR8 ;  /* 0x0000000804ff75b2 */ /* 0x0022e20008000100 */
[----:B------:R1:W4:Y:S01]  /*0610*/  SYNCS.EXCH.64 URZ, [UR4+0x10], UR6 ;  /* 0x0000100604ff75b2 */ /* 0x0003220008000100 */
[----:B------:R1:W1:Y:S01]  /*0620*/  SYNCS.EXCH.64 URZ, [UR4+0x8], UR8 ;  /* 0x0000080804ff75b2 */ /* 0x0002620008000100 */
[----:B------:R1:W1:Y:S01]  /*0630*/  SYNCS.EXCH.64 URZ, [UR4+0x18], UR6 ;  /* 0x0000180604ff75b2 */ /* 0x0002620008000100 */
[----:B------:R-:W-:Y:S01]  /*0640*/  NOP ;  /* 0x0000000000007918 */ /* 0x000fe20000000000 */
.L_x_9:
[----:B------:R-:W2:Y:S01]  /*0650*/  SHFL.IDX PT, R2, R53, RZ, 0x1f ;  /* 0x00001fff35027589 */ /* 0x000ea200000e0000 */
[----:B------:R-:W-:Y:S01]  /*0660*/  NOP ;  /* 0x0000000000007918 */ /* 0x000fe20000000000 */
[----:B--2---:R-:W-:-:S13]  /*0670*/  ISETP.NE.AND P0, PT, R2, 0x1, PT ;  /* 0x000000010200780c */ /* 0x004fda0003f05270 */
[----:B------:R-:W-:Y:S05]  /*0680*/  @P0 BRA `(.L_x_10) ;  /* 0x0000000000580947 */ /* 0x000fea0003800000 */
[----:B-1----:R-:W1:Y:S01]  /*0690*/  S2UR UR4, SR_CgaCtaId ;  /* 0x00000000000479c3 */ /* 0x002e620000008800 */
        /* <DEDUP_REMOVED lines=12> */
[----:B-1----:R2:W1:Y:S01]  /*0760*/  SYNCS.EXCH.64 URZ, [UR4+0x20], UR8 ;  /* 0x0000200804ff75b2 */ /* 0x0024620008000100 */
[----:B------:R2:W1:Y:S01]  /*0770*/  SYNCS.EXCH.64 URZ, [UR4+0x40], UR6 ;  /* 0x0000400604ff75b2 */ /* 0x0004620008000100 */
[----:B------:R2:W1:Y:S01]  /*0780*/  SYNCS.EXCH.64 URZ, [UR4+0x28], UR8 ;  /* 0x0000280804ff75b2 */ /* 0x0004620008000100 */
[----:B------:R2:W1:Y:S01]  /*0790*/  SYNCS.EXCH.64 URZ, [UR4+0x48], UR6 ;  /* 0x0000480604ff75b2 */ /* 0x0004620008000100 */
[----:B------:R2:W1:Y:S01]  /*07a0*/  SYNCS.EXCH.64 URZ, [UR4+0x30], UR8 ;  /* 0x0000300804ff75b2 */ /* 0x0004620008000100 */
[----:B------:R2:W1:Y:S01]  /*07b0*/  SYNCS.EXCH.64 URZ, [UR4+0x50], UR6 ;  /* 0x0000500604ff75b2 */ /* 0x0004620008000100 */
[----:B------:R2:W1:Y:S01]  /*07c0*/  SYNCS.EXCH.64 URZ, [UR4+0x38], UR8 ;  /* 0x0000380804ff75b2 */ /* 0x0004620008000100 */
[----:B------:R2:W1:Y:S02]  /*07d0*/  SYNCS.EXCH.64 URZ, [UR4+0x58], UR6 ;  /* 0x0000580604ff75b2 */ /* 0x0004640008000100 */
[----:B--2---:R-:W-:Y:S01]  /*07e0*/  NOP ;  /* 0x0000000000007918 */ /* 0x004fe20000000000 */
.L_x_10:
[----:B------:R-:W2:Y:S01]  /*07f0*/  SHFL.IDX PT, R2, R53, RZ, 0x1f ;  /* 0x00001fff35027589 */ /* 0x000ea200000e0000 */
[----:B------:R-:W-:Y:S01]  /*0800*/  NOP ;  /* 0x0000000000007918 */ /* 0x000fe20000000000 */
[----:B--2---:R-:W-:-:S13]  /*0810*/  ISETP.NE.AND P0, PT, R2, 0x3, PT ;  /* 0x000000030200780c */ /* 0x004fda0003f05270 */
[----:B------:R-:W-:Y:S05]  /*0820*/  @P0 BRA `(.L_x_11) ;  /* 0x0000000000300947 */ /* 0x000fea0003800000 */
[----:B-1----:R-:W1:Y:S01]  /*0830*/  S2UR UR4, SR_CgaCtaId ;  /* 0x00000000000479c3 */ /* 0x002e620000008800 */
[----:B------:R-:W-:Y:S01]  /*0840*/  UMOV UR6, 0x400 ;  /* 0x0000040000067882 */ /* 0x000fe20000000000 */
[----:B------:R-:W-:Y:S01]  /*0850*/  UMOV UR5, 0x20 ;  /* 0x0000002000057882 */ /* 0x000fe20000000000 */
[----:B------:R-:W-:Y:S01]  /*0860*/  ELECT P0, URZ, PT ;  /* 0x0000000000ff782f */ /* 0x000fe20003800000 */
[----:B-1----:R-:W-:Y:S02]  /*0870*/  ULEA UR6, UR4, UR6, 0x18 ;  /* 0x0000000604067291 */ /* 0x002fe4000f8ec0ff */
[----:B------:R-:W-:-:S04]  /*0880*/  UIADD3 UR4, UPT, UPT, -UR5, 0x100000, URZ ;  /* 0x0010000005047890 */ /* 0x000fc8000fffe1ff */
[----:B------:R-:W-:Y:S02]  /*0890*/  USHF.L.U32 UR5, UR4, 0xb, URZ ;  /* 0x0000000b04057899 */ /* 0x000fe400080006ff */
[----:B------:R-:W-:Y:S01]  /*08a0*/  USHF.L.U32 UR4, UR4, 0x1, URZ ;  /* 0x0000000104047899 */ /* 0x000fe200080006ff */
[----:B------:R-:W1:Y:S11]  /*08b0*/  FENCE.VIEW.ASYNC.S ;  /* 0x00000000000073c6 */ /* 0x000e760000000000 */
[----:B-1----:R2:W1:Y:S01]  /*08c0*/  SYNCS.EXCH.64 URZ, [UR6+0x60], UR4 ;  /* 0x0000600406ff75b2 */ /* 0x0024620008000100 */
[----:B------:R2:W1:Y:S02]  /*08d0*/  SYNCS.EXCH.64 URZ, [UR6+0x68], UR4 ;  /* 0x0000680406ff75b2 */ /* 0x0004640008000100 */
[----:B--2---:R-:W-:Y:S01]  /*08e0*/  NOP ;  /* 0x0000000000007918 */ /* 0x004fe20000000000 */
.L_x_11:
[----:B------:R-:W2:Y:S01]  /*08f0*/  SHFL.IDX PT, R2, R53, RZ, 0x1f ;  /* 0x00001fff35027589 */ /* 0x000ea200000e0000 */
[----:B------:R-:W-:Y:S01]  /*0900*/  NOP ;  /* 0x0000000000007918 */ /* 0x000fe20000000000 */
[----:B--2---:R-:W-:-:S13]  /*0910*/  ISETP.NE.AND P0, PT, R2, 0x4, PT ;  /* 0x000000040200780c */ /* 0x004fda0003f05270 */
[----:B------:R-:W-:Y:S05]  /*0920*/  @P0 BRA `(.L_x_12) ;  /* 0x00000000004c0947 */ /* 0x000fea0003800000 */
[----:B-1----:R-:W1:Y:S01]  /*0930*/  S2UR UR6, SR_CgaCtaId ;  /* 0x00000000000679c3 */ /* 0x002e620000008800 */
[----:B------:R-:W-:Y:S01]  /*0940*/  UMOV UR4, 0x3a0 ;  /* 0x000003a000047882 */ /* 0x000fe20000000000 */
[----:B------:R-:W-:Y:S01]  /*0950*/  UMOV UR5, 0x400 ;  /* 0x0000040000057882 */ /* 0x000fe20000000000 */
[----:B------:R-:W-:Y:S01]  /*0960*/  USEL UR4, UR4, 0x320, UP3 ;  /* 0x0000032004047887 */ /* 0x000fe20009800000 */
[----:B------:R-:W-:Y:S01]  /*0970*/  UMOV UR8, 0x1 ;  /* 0x0000000100087882 */ /* 0x000fe20000000000 */
[----:B------:R-:W-:Y:S01]  /*0980*/  ELECT P0, URZ, PT ;  /* 0x0000000000ff782f */ /* 0x000fe20003800000 */
[----:B------:R-:W-:-:S04]  /*0990*/  UIADD3 UR8, UPT, UPT, -UR8, 0x100000, URZ ;  /* 0x0010000008087890 */ /* 0x000fc8000fffe1ff */
[----:B------:R-:W-:Y:S02]  /*09a0*/  USHF.L.U32 UR9, UR8, 0xb, URZ ;  /* 0x0000000b08097899 */ /* 0x000fe400080006ff */
[----:B------:R-:W-:Y:S02]  /*09b0*/  USHF.L.U32 UR8, UR8, 0x1, URZ ;  /* 0x0000000108087899 */ /* 0x000fe400080006ff */
[----:B-1----:R-:W-:Y:S02]  /*09c0*/  ULEA UR6, UR6, UR5, 0x18 ;  /* 0x0000000506067291 */ /* 0x002fe4000f8ec0ff */
[----:B------:R-:W-:-:S04]  /*09d0*/  UIADD3 UR4, UPT, UPT, -UR4, 0x100000, URZ ;  /* 0x0010000004047890 */ /* 0x000fc8000fffe1ff */
[----:B------:R-:W-:Y:S02]  /*09e0*/  USHF.L.U32 UR5, UR4, 0xb, URZ ;  /* 0x0000000b04057899 */ /* 0x000fe400080006ff */
[----:B------:R-:W-:Y:S01]  /*09f0*/  USHF.L.U32 UR4, UR4, 0x1, URZ ;  /* 0x0000000104047899 */ /* 0x000fe200080006ff */
[----:B------:R-:W1:Y:S03]  /*0a00*/  FENCE.VIEW.ASYNC.S ;  /* 0x00000000000073c6 */ /* 0x000e660000000000 */
[----:B-1----:R2:W1:Y:S08]  /*0a10*/  SYNCS.EXCH.64 URZ, [UR6+0x70], UR8 ;  /* 0x0000700806ff75b2 */ /* 0x0024700008000100 */
[----:B------:R2:W1:Y:S01]  /*0a20*/  SYNCS.EXCH.64 URZ, [UR6+0x80], UR4 ;  /* 0x0000800406ff75b2 */ /* 0x0004620008000100 */
[----:B------:R2:W1:Y:S01]  /*0a30*/  SYNCS.EXCH.64 URZ, [UR6+0x78], UR8 ;  /* 0x0000780806ff75b2 */ /* 0x0004620008000100 */
[----:B------:R2:W1:Y:S02]  /*0a40*/  SYNCS.EXCH.64 URZ, [UR6+0x88], UR4 ;  /* 0x0000880406ff75b2 */ /* 0x0004640008000100 */
[----:B--2---:R-:W-:Y:S01]  /*0a50*/  NOP ;  /* 0x0000000000007918 */ /* 0x004fe20000000000 */
.L_x_12:
        /* <DEDUP_REMOVED lines=26> */
.L_x_13:
[----:B------:R-:W2:Y:S01]  /*0c00*/  SHFL.IDX PT, R2, R53, RZ, 0x1f ;  /* 0x00001fff35027589 */ /* 0x000ea200000e0000 */
[----:B------:R-:W1:Y:S01]  /*0c10*/  S2UR UR54, SR_CgaCtaId ;  /* 0x00000000003679c3 */ /* 0x000e620000008800 */
[----:B------:R-:W-:Y:S01]  /*0c20*/  NOP ;  /* 0x0000000000007918 */ /* 0x000fe20000000000 */
[----:B--2---:R-:W-:-:S13]  /*0c30*/  ISETP.NE.AND P0, PT, R2, 0x3, PT ;  /* 0x000000030200780c */ /* 0x004fda0003f05270 */
[----:B-1----:R-:W-:Y:S05]  /*0c40*/  @P0 BRA `(.L_x_14) ;  /* 0x0000000000340947 */ /* 0x002fea0003800000 */
[----:B------:R-:W-:Y:S01]  /*0c50*/  UMOV UR4, 0x400 ;  /* 0x0000040000047882 */ /* 0x000fe20000000000 */
[----:B------:R-:W-:Y:S01]  /*0c60*/  UMOV UR6, 0x20 ;  /* 0x0000002000067882 */ /* 0x000fe20000000000 */
[----:B------:R-:W-:Y:S02]  /*0c70*/  ULEA UR4, UR54, UR4, 0x18 ;  /* 0x0000000436047291 */ /* 0x000fe4000f8ec0ff */
[----:B------:R-:W-:-:S04]  /*0c80*/  UIADD3 UR6, UPT, UPT, -UR6, 0x100000, URZ ;  /* 0x0010000006067890 */ /* 0x000fc8000fffe1ff */
[----:B------:R-:W-:Y:S02]  /*0c90*/  USHF.L.U32 UR7, UR6, 0xb, URZ ;  /* 0x0000000b06077899 */ /* 0x000fe400080006ff */
[----:B------:R-:W-:Y:S01]  /*0ca0*/  USHF.L.U32 UR6, UR6, 0x1, URZ ;  /* 0x0000000106067899 */ /* 0x000fe200080006ff */
[----:B------:R-:W-:Y:S01]  /*0cb0*/  ELECT P0, URZ, PT ;  /* 0x0000000000ff782f */ /* 0x000fe20003800000 */
[----:B------:R-:W1:Y:S10]  /*0cc0*/  FENCE.VIEW.ASYNC.S ;  /* 0x00000000000073c6 */ /* 0x000e740000000000 */
[----:B-1----:R1:W2:Y:S01]  /*0cd0*/  SYNCS.EXCH.64 URZ, [UR4+0xd0], UR6 ;  /* 0x0000d00604ff75b2 */ /* 0x0022a20008000100 */
[----:B------:R1:W1:Y:S01]  /*0ce0*/  SYNCS.EXCH.64 URZ, [UR4+0xe0], UR6 ;  /* 0x0000e00604ff75b2 */ /* 0x0002620008000100 */
[----:B------:R1:W1:Y:S01]  /*0cf0*/  SYNCS.EXCH.64 URZ, [UR4+0xd8], UR6 ;  /* 0x0000d80604ff75b2 */ /* 0x0002620008000100 */
[----:B------:R1:W1:Y:S01]  /*0d00*/  SYNCS.EXCH.64 URZ, [UR4+0xe8], UR6 ;  /* 0x0000e80604ff75b2 */ /* 0x0002620008000100 */
[----:B------:R-:W-:Y:S01]  /*0d10*/  NOP ;  /* 0x0000000000007918 */ /* 0x000fe20000000000 */
.L_x_14:
[----:B-1----:R-:W1:Y:S01]  /*0d20*/  LDCU UR4, c[0x0][0x36c] ;  /* 0x00006d80ff0477ac */ /* 0x002e620008000800 */
[----:B------:R-:W-:Y:S01]  /*0d30*/  ISETP.NE.OR P4, PT, R0, 0x2, !P4 ;  /* 0x000000020000780c */ /* 0x000fe20006785670 */
[----:B------:R-:W-:Y:S01]  /*0d40*/  NOP ;  /* 0x0000000000007918 */ /* 0x000fe20000000000 */
[----:B------:R-:W-:Y:S01]  /*0d50*/  LOP3.LUT R0, R64, 0x1f, RZ, 0xc0, !PT ;  /* 0x0000001f40007812 */ /* 0x000fe200078ec0ff */
[----:B------:R-:W-:Y:S02]  /*0d60*/  UISETP.NE.AND UP4, UPT, UR17, URZ, UPT ;  /* 0x000000ff1100728c */ /* 0x000fe4000bf85270 */
[----:B-1----:R-:W-:-:S09]  /*0d70*/  UISETP.EQ.U32.AND UP5, UPT, UR4, 0x1, UPT ;  /* 0x000000010400788c */ /* 0x002fd2000bfa2070 */
[----:B------:R-:W-:Y:S05]  /*0d80*/  BRA.U !UP5, `(.L_x_15) ;  /* 0x000000010d087547 */ /* 0x000fea000b800000 */
[----:B--234-:R-:W-:Y:S01]  /*0d90*/  UCGABAR_ARV ;  /* 0x00000000000079c7 */ /* 0x01cfe20008000000 */
[----:B------:R-:W-:Y:S05]  /*0da0*/  BRA `(.L_x_16) ;  /* 0x0000000000047947 */ /* 0x000fea0003800000 */
.L_x_15:
[----:B--234-:R-:W-:Y:S01]  /*0db0*/  NOP ;  /* 0x0000000000007918 */ /* 0x01cfe20000000000 */
.L_x_16:
[----:B------:R-:W1:Y:S01]  /*0dc0*/  S2UR UR8, SR_CTAID.X ;  /* 0x00000000000879c3 */ /* 0x000e620000002500 */
[----:B------:R-:W-:-:S05]  /*0dd0*/  CS2R.32 R55, SR_CgaSize ;  /* 0x0000000000377805 */ /* 0x000fca0000008a00 */
[----:B------:R-:W-:-:S05]  /*0de0*/  IMAD R55, R55, -0xa0, RZ ;  /* 0xffffff6037377824 */ /* 0x000fca00078e02ff */
[----:B------:R-:W-:-:S14]  /*0df0*/  R2UR UR5, R55 ;  /* 0x00000000370572ca */ /* 0x000fdc00000e0000 */
[----:B------:R-:W2:Y:S01]  /*0e00*/  LDCU UR5, c[0x0][UR5+0x2b0] ;  /* 0x00005600050577ac */ /* 0x000ea20008000800 */
[----:B------:R-:W-:-:S05]  /*0e10*/  CS2R.32 R55, SR_CgaSize ;  /* 0x0000000000377805 */ /* 0x000fca0000008a00 */
[----:B------:R-:W-:-:S05]  /*0e20*/  IMAD R55, R55, -0xa0, RZ ;  /* 0xffffff6037377824 */ /* 0x000fca00078e02ff */
[----:B------:R-:W-:-:S14]  /*0e30*/  R2UR UR4, R55 ;  /* 0x00000000370472ca */ /* 0x000fdc00000e0000 */
[----:B------:R-:W3:Y:S01]  /*0e40*/  LDCU UR4, c[0x0][UR4+0x2b4] ;  /* 0x00005680040477ac */ /* 0x000ee20008000800 */
[----:B------:R-:W4:Y:S01]  /*0e50*/  S2UR UR7, SR_CTAID.Y ;  /* 0x00000000000779c3 */ /* 0x000f220000002600 */
[----:B------:R-:W-:-:S05]  /*0e60*/  CS2R.32 R55, SR_CgaSize ;  /* 0x0000000000377805 */ /* 0x000fca0000008a00 */
[----:B------:R-:W-:-:S05]  /*0e70*/  IMAD R55, R55, -0xa0, RZ ;  /* 0xffffff6037377824 */ /* 0x000fca00078e02ff */
[----:B------:R-:W-:-:S14]  /*0e80*/  R2UR UR9, R55 ;  /* 0x00000000370972ca */ /* 0x000fdc00000e0000 */
[----:B------:R-:W3:Y:S01]  /*0e90*/  LDCU UR9, c[0x0][UR9+0x2a0] ;  /* 0x00005400090977ac */ /* 0x000ee20008000800 */
[----:B------:R-:W-:-:S05]  /*0ea0*/  CS2R.32 R55, SR_CgaSize ;  /* 0x0000000000377805 */ /* 0x000fca0000008a00 */
[----:B------:R-:W-:-:S05]  /*0eb0*/  IMAD R55, R55, -0xa0, RZ ;  /* 0xffffff6037377824 */ /* 0x000fca00078e02ff */
[----:B------:R-:W-:-:S14]  /*0ec0*/  R2UR UR10, R55 ;  /* 0x00000000370a72ca */ /* 0x000fdc00000e0000 */
[----:B------:R-:W3:Y:S01]  /*0ed0*/  LDCU UR10, c[0x0][UR10+0x2a4] ;  /* 0x000054800a0a77ac */ /* 0x000ee20008000800 */
[----:B------:R-:W3:Y:S01]  /*0ee0*/  S2UR UR60, SR_CTAID.Z ;  /* 0x00000000003c79c3 */ /* 0x000ee20000002700 */
[----:B------:R-:W3:Y:S01]  /*0ef0*/  LDCU UR21, c[0x0][0xb24] ;  /* 0x00016480ff1577ac */ /* 0x000ee20008000800 */
[----:B------:R-:W3:Y:S01]  /*0f00*/  LDCU UR39, c[0x0][0xb24] ;  /* 0x00016480ff2777ac */ /* 0x000ee20008000800 */
[----:B-1----:R-:W-:Y:S01]  /*0f10*/  I2FP.F32.U32 R3, UR8 ;  /* 0x0000000800037c45 */ /* 0x002fe20008201000 */
[----:B------:R-:W1:Y:S04]  /*0f20*/  LDCU UR27, c[0x0][0xb30] ;  /* 0x00016600ff1b77ac */ /* 0x000e680008000800 */
[----:B--2---:R-:W-:Y:S01]  /*0f30*/  FMUL R3, R3, UR5 ;  /* 0x0000000503037c20 */ /* 0x004fe20008400000 */
[----:B------:R-:W-:Y:S01]  /*0f40*/  USHF.L.U32 UR29, UR54, 0x9, URZ ;  /* 0x00000009361d7899 */ /* 0x000fe200080006ff */
[----:B----4-:R-:W-:Y:S01]  /*0f50*/  I2FP.F32.U32 R2, UR7 ;  /* 0x0000000700027c45 */ /* 0x010fe20008201000 */
[----:B------:R-:W-:Y:S01]  /*0f60*/  UMOV UR16, UR8 ;  /* 0x0000000800107c82 */ /* 0x000fe20008000000 */
[----:B------:R-:W-:-:S02]  /*0f70*/  UMOV UR20, UR7 ;  /* 0x0000000700147c82 */ /* 0x000fc40008000000 */
[----:B------:R-:W2:Y:S01]  /*0f80*/  F2I.U32.TRUNC.NTZ R3, R3 ;  /* 0x0000000300037305 */ /* 0x000ea2000020f000 */
[----:B---3--:R-:W-:Y:S01]  /*0f90*/  UISETP.GE.AND UP2, UPT, UR21, 0x1, UPT ;  /* 0x000000011500788c */ /* 0x008fe2000bf46270 */
[----:B------:R-:W-:-:S06]  /*0fa0*/  FMUL R2, R2, UR4 ;  /* 0x0000000402027c20 */ /* 0x000fcc0008400000 */
[----:B------:R-:W3:Y:S01]  /*0fb0*/  F2I.U32.TRUNC.NTZ R2, R2 ;  /* 0x0000000200027305 */ /* 0x000ee2000020f000 */
[----:B--2---:R-:W-:Y:S02]  /*0fc0*/  R2UR UR4, R3 ;  /* 0x00000000030472ca */ /* 0x004fe400000e0000 */
[----:B---3--:R-:W-:Y:S02]  /*0fd0*/  R2UR UR6, R2 ;  /* 0x00000000020672ca */ /* 0x008fe400000e0000 */
[----:B------:R-:W-:-:S09]  /*0fe0*/  PRMT R2, RZ, 0x7610, R2 ;  /* 0x00007610ff027816 */ /* 0x000fd20000000002 */
[----:B------:R-:W-:-:S04]  /*0ff0*/  UIADD3 UR5, UPT, UPT, -UR4, URZ, URZ ;  /* 0x000000ff04057290 */ /* 0x000fc8000fffe1ff */
[----:B------:R-:W-:Y:S02]  /*1000*/  UIMAD UR5, UR9, UR5, UR8 ;  /* 0x00000005090572a4 */ /* 0x000fe4000f8e0208 */
[----:B------:R-:W-:-:S04]  /*1010*/  UIADD3 UR4, UPT, UPT, -UR6, URZ, URZ ;  /* 0x000000ff06047290 */ /* 0x000fc8000fffe1ff */
[----:B------:R-:W-:Y:S01]  /*1020*/  IMAD.U32 R55, RZ, RZ, UR5 ;  /* 0x00000005ff377e24 */ /* 0x000fe2000f8e00ff */
[----:B------:R-:W-:-:S06]  /*1030*/  UIMAD UR4, UR10, UR4, UR7 ;  /* 0x000000040a0472a4 */ /* 0x000fcc000f8e0207 */
[----:B------:R-:W-:Y:S01]  /*1040*/  IMAD.U32 R54, RZ, RZ, UR4 ;  /* 0x00000004ff367e24 */ /* 0x000fe2000f8e00ff */
[----:B-1----:R-:W-:Y:S06]  /*1050*/  BRA.U UP4, `(.L_x_17) ;  /* 0x0000000104487547 */ /* 0x002fec000b800000 */
[----:B------:R-:W-:Y:S02]  /*1060*/  R2UR UR4, R54 ;  /* 0x00000000360472ca */ /* 0x000fe400000e0000 */
[----:B------:R-:W-:-:S11]  /*1070*/  R2UR UR6, R55 ;  /* 0x00000000370672ca */ /* 0x000fd600000e0000 */
[----:B------:R-:W-:Y:S02]  /*1080*/  UISETP.NE.AND UP0, UPT, UR4, URZ, UPT ;  /* 0x000000ff0400728c */ /* 0x000fe4000bf05270 */
[----:B------:R-:W-:Y:S02]  /*1090*/  UISETP.NE.AND UP1, UPT, UR4, 0x1, UPT ;  /* 0x000000010400788c */ /* 0x000fe4000bf25270 */
[----:B------:R-:W-:Y:S02]  /*10a0*/  UISETP.EQ.OR UP0, UPT, UR6, URZ, !UP0 ;  /* 0x000000ff0600728c */ /* 0x000fe4000c702670 */
[----:B------:R-:W-:Y:S02]  /*10b0*/  USEL UR5, URZ, 0x2, UP1 ;  /* 0x00000002ff057887 */ /* 0x000fe40008800000 */
[----:B------:R-:W-:Y:S02]  /*10c0*/  USEL UR8, URZ, 0x1, !UP0 ;  /* 0x00000001ff087887 */ /* 0x000fe4000c000000 */
[----:B------:R-:W-:-:S02]  /*10d0*/  UISETP.NE.AND UP0, UPT, UR4, 0x2, UPT ;  /* 0x000000020400788c */ /* 0x000fc4000bf05270 */
[----:B------:R-:W-:Y:S02]  /*10e0*/  UISETP.NE.AND UP1, UPT, UR4, 0x3, UPT ;  /* 0x000000030400788c */ /* 0x000fe4000bf25270 */
[----:B------:R-:W-:Y:S02]  /*10f0*/  USEL UR4, URZ, 0x4, UP0 ;  /* 0x00000004ff047887 */ /* 0x000fe40008000000 */
[----:B------:R-:W-:Y:S02]  /*1100*/  UISETP.NE.AND UP0, UPT, UR6, URZ, UPT ;  /* 0x000000ff0600728c */ /* 0x000fe4000bf05270 */
[----:B------:R-:W-:Y:S02]  /*1110*/  USEL UR6, URZ, 0x8, UP1 ;  /* 0x00000008ff067887 */ /* 0x000fe40008800000 */
[----:B------:R-:W-:Y:S02]  /*1120*/  USEL UR7, UR5, 0x2, UP0 ;  /* 0x0000000205077887 */ /* 0x000fe40008000000 */
[----:B------:R-:W-:-:S02]  /*1130*/  USEL UR4, UR4, 0x4, UP0 ;  /* 0x0000000404047887 */ /* 0x000fc40008000000 */
[----:B------:R-:W-:Y:S02]  /*1140*/  USEL UR5, UR6, 0x8, UP0 ;  /* 0x0000000806057887 */ /* 0x000fe40008000000 */
[----:B------:R-:W-:-:S04]  /*1150*/  UIADD3 UR4, UPT, UPT, UR4, UR7, UR8 ;  /* 0x0000000704047290 */ /* 0x000fc8000fffe008 */
[----:B------:R-:W-:-:S06]  /*1160*/  UIADD3 UR4, UPT, UPT, UR4, UR5, URZ ;  /* 0x0000000504047290 */ /* 0x000fcc000fffe0ff */
[----:B------:R-:W-:Y:S02]  /*1170*/  IMAD.U32 R2, RZ, RZ, UR4 ;  /* 0x00000004ff027e24 */ /* 0x000fe4000f8e00ff */
.L_x_17:
[----:B------:R-:W-:Y:S05]  /*1180*/  BRA.U !UP2, `(.L_x_18) ;  /* 0x000000010ad47547 */ /* 0x000fea000b800000 */
[----:B------:R-:W1:Y:S01]  /*1190*/  LDCU.128 UR12, c[0x0][0xb10] ;  /* 0x00016200ff0c77ac */ /* 0x000e620008000c00 */
[----:B------:R-:W2:Y:S01]  /*11a0*/  LDCU UR6, c[0x0][0x370] ;  /* 0x00006e00ff0677ac */ /* 0x000ea20008000800 */
[----:B------:R-:W3:Y:S01]  /*11b0*/  LDCU UR5, c[0x0][0x374] ;  /* 0x00006e80ff0577ac */ /* 0x000ee20008000800 */
[----:B------:R-:W4:Y:S01]  /*11c0*/  LDCU UR26, c[0x0][0xb0c] ;  /* 0x00016180ff1a77ac */ /* 0x000f220008000800 */
[----:B------:R-:W4:Y:S01]  /*11d0*/  LDCU UR4, c[0x0][0xb20] ;  /* 0x00016400ff0477ac */ /* 0x000f220008000800 */
[----:B------:R-:W4:Y:S01]  /*11e0*/  LDCU.64 UR8, c[0x0][0xb28] ;  /* 0x00016500ff0877ac */ /* 0x000f220008000a00 */
[----:B-1----:R-:W-:Y:S02]  /*11f0*/  UISETP.NE.AND UP0, UPT, UR14, 0x1, UPT ;  /* 0x000000010e00788c */ /* 0x002fe4000bf05270 */
[----:B---3--:R-:W-:Y:S02]  /*1200*/  UIMAD.WIDE.U32 UR10, UR5, UR15, URZ ;  /* 0x0000000f050a72a5 */ /* 0x008fe4000f8e00ff */
[----:B--2---:R-:W-:-:S02]  /*1210*/  UIMAD.WIDE.U32 UR22, UR6, UR12, URZ ;  /* 0x0000000c061672a5 */ /* 0x004fc4000f8e00ff */
[----:B----4-:R-:W-:Y:S02]  /*1220*/  UISETP.NE.AND UP1, UPT, UR26, 0x1, UPT ;  /* 0x000000011a00788c */ /* 0x010fe4000bf25270 */
[----:B------:R-:W-:Y:S01]  /*1230*/  UISETP.NE.AND UP2, UPT, UR21, 0x1, UPT ;  /* 0x000000011500788c */ /* 0x000fe2000bf45270 */
[----:B------:R-:W-:Y:S02]  /*1240*/  UMOV UR10, UR11 ;  /* 0x0000000b000a7c82 */ /* 0x000fe40008000000 */
[----:B------:R-:W-:Y:S01]  /*1250*/  UMOV UR22, UR23 ;  /* 0x0000001700167c82 */ /* 0x000fe20008000000 */
[----:B------:R-:W-:Y:S02]  /*1260*/  @UP0 USHF.R.U32.HI UR5, URZ, UR4, UR10 ;  /* 0x00000004ff050299 */ /* 0x000fe4000801160a */
[----:B------:R-:W-:Y:S02]  /*1270*/  UIMAD.WIDE.U32 UR24, UR20, UR15, URZ ;  /* 0x0000000f141872a5 */ /* 0x000fe4000f8e00ff */
[----:B------:R-:W-:-:S02]  /*1280*/  UIMAD.WIDE.U32 UR10, UR5, UR8, URZ ;  /* 0x00000008050a72a5 */ /* 0x000fc4000f8e00ff */
[----:B------:R-:W-:Y:S02]  /*1290*/  @UP1 USHF.R.U32.HI UR6, URZ, UR13, UR22 ;  /* 0x0000000dff061299 */ /* 0x000fe40008011616 */
[----:B------:R-:W-:Y:S02]  /*12a0*/  UIMAD.WIDE.U32 UR18, UR16, UR12, URZ ;  /* 0x0000000c101272a5 */ /* 0x000fe4000f8e00ff */
[----:B------:R-:W-:Y:S01]  /*12b0*/  UIMAD.WIDE.U32 UR22, UR6, UR8, URZ ;  /* 0x00000008061672a5 */ /* 0x000fe2000f8e00ff */
[----:B------:R-:W-:Y:S01]  /*12c0*/  UMOV UR24, UR25 ;  /* 0x0000001900187c82 */ /* 0x000fe20008000000 */
[----:B------:R-:W-:Y:S01]  /*12d0*/  UMOV UR10, UR11 ;  /* 0x0000000b000a7c82 */ /* 0x000fe20008000000 */
[----:B------:R-:W-:Y:S02]  /*12e0*/  USHF.R.U32.HI UR24, URZ, UR4, UR24 ;  /* 0x00000004ff187299 */ /* 0x000fe40008011618 */
[----:B------:R-:W-:Y:S02]  /*12f0*/  @UP2 USHF.R.U32.HI UR5, URZ, UR9, UR10 ;  /* 0x00000009ff052299 */ /* 0x000fe4000801160a */
[----:B------:R-:W-:Y:S01]  /*1300*/  UMOV UR7, UR23 ;  /* 0x0000001700077c82 */ /* 0x000fe20008000000 */
[----:B------:R-:W-:Y:S01]  /*1310*/  UMOV UR18, UR19 ;  /* 0x0000001300127c82 */ /* 0x000fe20008000000 */
[----:B------:R-:W-:-:S02]  /*1320*/  @UP2 USHF.R.U32.HI UR6, URZ, UR9, UR7 ;  /* 0x00000009ff062299 */ /* 0x000fc40008011607 */
[----:B------:R-:W-:Y:S02]  /*1330*/  USHF.R.U32.HI UR13, URZ, UR13, UR18 ;  /* 0x0000000dff0d7299 */ /* 0x000fe40008011612 */
[----:B------:R-:W-:Y:S02]  /*1340*/  USEL UR4, UR20, UR24, !UP0 ;  /* 0x0000001814047287 */ /* 0x000fe4000c000000 */
[----:B------:R-:W-:Y:S02]  /*1350*/  UIMAD UR7, UR5, UR21, URZ ;  /* 0x00000015050772a4 */ /* 0x000fe4000f8e02ff */
[----:B------:R-:W-:Y:S02]  /*1360*/  USEL UR5, UR16, UR13, !UP1 ;  /* 0x0000000d10057287 */ /* 0x000fe4000c800000 */
[----:B------:R-:W-:Y:S02]  /*1370*/  UIMAD UR12, UR6, UR21, URZ ;  /* 0x00000015060c72a4 */ /* 0x000fe4000f8e02ff */
[----:B------:R-:W-:-:S02]  /*1380*/  UISETP.GE.AND UP0, UPT, UR4, UR7, UPT ;  /* 0x000000070400728c */ /* 0x000fc4000bf06270 */
[----:B------:R-:W-:Y:S02]  /*1390*/  UIMAD.WIDE.U32 UR10, UR4, UR8, URZ ;  /* 0x00000008040a72a5 */ /* 0x000fe4000f8e00ff */
[----:B------:R-:W-:Y:S02]  /*13a0*/  UISETP.GE.OR UP0, UPT, UR5, UR12, UP0 ;  /* 0x0000000c0500728c */ /* 0x000fe40008706670 */
[----:B------:R-:W-:Y:S02]  /*13b0*/  UIMAD.WIDE.U32 UR12, UR5, UR8, URZ ;  /* 0x00000008050c72a5 */ /* 0x000fe4000f8e00ff */
[----:B------:R-:W-:Y:S01]  /*13c0*/  UIADD3 UR10, UPT, UPT, -UR4, URZ, URZ ;  /* 0x000000ff040a7290 */ /* 0x000fe2000fffe1ff */
[----:B------:R-:W-:Y:S01]  /*13d0*/  UMOV UR8, UR11 ;  /* 0x0000000b00087c82 */ /* 0x000fe20008000000 */
[----:B------:R-:W-:Y:S02]  /*13e0*/  UIADD3 UR11, UPT, UPT, -UR5, URZ, URZ ;  /* 0x000000ff050b7290 */ /* 0x000fe4000fffe1ff */
[----:B------:R-:W-:-:S03]  /*13f0*/  USHF.R.U32.HI UR8, URZ, UR9, UR8 ;  /* 0x00000009ff087299 */ /* 0x000fc60008011608 */
[----:B------:R-:W-:Y:S01]  /*1400*/  @!UP0 UMOV UR7, UR13 ;  /* 0x0000000d00078c82 */ /* 0x000fe20008000000 */
[----:B------:R-:W-:Y:S02]  /*1410*/  UIMAD UR20, UR14, UR10, UR20 ;  /* 0x0000000a0e1472a4 */ /* 0x000fe4000f8e0214 */
[----:B------:R-:W-:Y:S02]  /*1420*/  USEL UR8, UR4, UR8, !UP2 ;  /* 0x0000000804087287 */ /* 0x000fe4000d000000 */
[----:B------:R-:W-:Y:S02]  /*1430*/  @!UP0 USHF.R.U32.HI UR7, URZ, UR9, UR7 ;  /* 0x00000009ff078299 */ /* 0x000fe40008011607 */
[----:B------:R-:W-:Y:S02]  /*1440*/  UIADD3 UR9, UPT, UPT, -UR8, URZ, URZ ;  /* 0x000000ff08097290 */ /* 0x000fe4000fffe1ff */
[----:B------:R-:W-:Y:S02]  /*1450*/  @!UP0 USEL UR7, UR5, UR7, !UP2 ;  /* 0x0000000705078287 */ /* 0x000fe4000d000000 */
[----:B------:R-:W-:-:S02]  /*1460*/  UIMAD UR9, UR21, UR9, UR4 ;  /* 0x00000009150972a4 */ /* 0x000fc4000f8e0204 */
[----:B------:R-:W-:Y:S02]  /*1470*/  @!UP0 UIADD3 UR8, UPT, UPT, UR8, -UR7, URZ ;  /* 0x8000000708088290 */ /* 0x000fe4000fffe0ff */
[----:B------:R-:W-:Y:S02]  /*1480*/  @!UP0 UIMAD UR6, UR9, UR6, UR7 ;  /* 0x00000006090682a4 */ /* 0x000fe4000f8e0207 */
[----:B------:R-:W-:Y:S02]  /*1490*/  @!UP0 UIMAD UR4, UR8, UR21, UR5 ;  /* 0x00000015080482a4 */ /* 0x000fe4000f8e0205 */
[----:B------:R-:W-:Y:S02]  /*14a0*/  UIMAD UR16, UR26, UR11, UR16 ;  /* 0x0000000b1a1072a4 */ /* 0x000fe4000f8e0210 */
[----:B------:R-:W-:Y:S01]  /*14b0*/  UIMAD UR20, UR4, UR14, UR20 ;  /* 0x0000000e041472a4 */ /* 0x000fe2000f8e0214 */
[----:B------:R-:W-:Y:S02]  /*14c0*/  @!UP0 UMOV UR5, UR6 ;  /* 0x0000000600058c82 */ /* 0x000fe40008000000 */
[----:B------:R-:W-:-:S12]  /*14d0*/  UIMAD UR16, UR5, UR26, UR16 ;  /* 0x0000001a051072a4 */ /* 0x000fd8000f8e0210 */
.L_x_18:
[----:B------:R-:W-:Y:S02]  /*14e0*/  UISETP.NE.AND UP1, UPT, UR27, 0x1, UPT ;  /* 0x000000011b00788c */ /* 0x000fe4000bf25270 */
[----:B------:R-:W-:Y:S02]  /*14f0*/  UISETP.NE.AND UP0, UPT, UR17, 0x2, UPT ;  /* 0x000000021100788c */ /* 0x000fe4000bf05270 */
[----:B------:R-:W-:-:S05]  /*1500*/  ULOP3.LUT UR29, UR29, 0x600, URZ, 0xc0, !UPT ;  /* 0x000006001d1d7892 */ /* 0x000fca000f8ec0ff */
[----:B------:R-:W-:Y:S07]  /*1510*/  BRA.U UP1, `(.L_x_19) ;  /* 0x0000000101447547 */ /* 0x000fee000b800000 */
[----:B------:R-:W1:Y:S01]  /*1520*/  LDCU.128 UR8, c[0x0][0xb10] ;  /* 0x00016200ff0877ac */ /* 0x000e620008000c00 */
[----:B------:R-:W2:Y:S01]  /*1530*/  LDCU UR12, c[0x0][0xb0c] ;  /* 0x00016180ff0c77ac */ /* 0x000ea20008000800 */
[----:B------:R-:W3:Y:S01]  /*1540*/  LDCU UR13, c[0x0][0xb20] ;  /* 0x00016400ff0d77ac */ /* 0x000ee20008000800 */
[----:B-1----:R-:W-:Y:S02]  /*1550*/  UIMAD.WIDE.U32 UR6, UR16, UR8, URZ ;  /* 0x00000008100672a5 */ /* 0x002fe4000f8e00ff */
[----:B------:R-:W-:Y:S02]  /*1560*/  UIMAD.WIDE.U32 UR4, UR20, UR11, URZ ;  /* 0x0000000b140472a5 */ /* 0x000fe4000f8e00ff */
[----:B--2---:R-:W-:Y:S02]  /*1570*/  UISETP.NE.AND UP2, UPT, UR12, 0x1, UPT ;  /* 0x000000010c00788c */ /* 0x004fe4000bf45270 */
[----:B------:R-:W-:Y:S01]  /*1580*/  UISETP.NE.AND UP1, UPT, UR10, 0x1, UPT ;  /* 0x000000010a00788c */ /* 0x000fe2000bf25270 */
[----:B------:R-:W-:-:S02]  /*1590*/  UMOV UR6, UR7 ;  /* 0x0000000700067c82 */ /* 0x000fc40008000000 */
[----:B------:R-:W-:Y:S01]  /*15a0*/  UMOV UR4, UR5 ;  /* 0x0000000500047c82 */ /* 0x000fe20008000000 */
[----:B------:R-:W-:Y:S02]  /*15b0*/  USHF.R.U32.HI UR6, URZ, UR9, UR6 ;  /* 0x00000009ff067299 */ /* 0x000fe40008011606 */
[----:B---3--:R-:W-:Y:S02]  /*15c0*/  USHF.R.U32.HI UR4, URZ, UR13, UR4 ;  /* 0x0000000dff047299 */ /* 0x008fe40008011604 */
[----:B------:R-:W-:Y:S02]  /*15d0*/  USEL UR5, UR16, UR6, !UP2 ;  /* 0x0000000610057287 */ /* 0x000fe4000d000000 */
[----:B------:R-:W-:-:S04]  /*15e0*/  USEL UR4, UR20, UR4, !UP1 ;  /* 0x0000000414047287 */ /* 0x000fc8000c800000 */
[----:B------:R-:W-:Y:S02]  /*15f0*/  UIADD3 UR6, UPT, UPT, UR5, -UR4, URZ ;  /* 0x8000000405067290 */ /* 0x000fe4000fffe0ff */
[----:B------:R-:W-:Y:S02]  /*1600*/  UIADD3 UR4, UPT, UPT, -UR5, UR4, URZ ;  /* 0x0000000405047290 */ /* 0x000fe4000fffe1ff */
[----:B------:R-:W-:Y:S02]  /*1610*/  UIMAD UR20, UR6, UR10, UR20 ;  /* 0x0000000a061472a4 */ /* 0x000fe4000f8e0214 */
[----:B------:R-:W-:-:S12]  /*1620*/  UIMAD UR16, UR4, UR12, UR16 ;  /* 0x0000000c041072a4 */ /* 0x000fd8000f8e0210 */
.L_x_19:
[----:B------:R-:W-:Y:S05]  /*1630*/  BRA.U !UP5, `(.L_x_20) ;  /* 0x000000010d0c7547 */ /* 0x000fea000b800000 */
[----:B------:R-:W-:Y:S01]  /*1640*/  UCGABAR_WAIT ;  /* 0x0000000000007dc7 */ /* 0x000fe20008000000 */
[----:B------:R-:W-:Y:S01]  /*1650*/  CCTL.IVALL ;  /* 0x00000000ff00798f */ /* 0x000fe20002000000 */
[----:B------:R-:W-:Y:S05]  /*1660*/  BRA `(.L_x_21) ;  /* 0x0000000000047947 */ /* 0x000fea0003800000 */
.L_x_20:
[----:B------:R-:W-:Y:S06]  /*1670*/  BAR.SYNC.DEFER_BLOCKING 0x0 ;  /* 0x0000000000007b1d */ /* 0x000fec0000010000 */
.L_x_21:
[----:B------:R-:W-:Y:S05]  /*1680*/  BRA.U UP0, `(.L_x_22) ;  /* 0x0000001500ac7547 */ /* 0x000fea000b800000 */
[----:B------:R-:W1:Y:S01]  /*1690*/  LDCU UR6, c[0x0][0x38c] ;  /* 0x00007180ff0677ac */ /* 0x000e620008000800 */
[----:B------:R-:W-:Y:S01]  /*16a0*/  PLOP3.LUT P2, PT, PT, PT, UP3, 0x80, 0x8 ;  /* 0x000000000008781c */ /* 0x000fe20003f4f038 */
[----:B------:R-:W-:Y:S01]  /*16b0*/  IMAD.MOV.U32 R12, RZ, RZ, 0x1 ;  /* 0x00000001ff0c7424 */ /* 0x000fe200078e00ff */
[----:B------:R-:W-:Y:S01]  /*16c0*/  ISETP.EQ.OR P3, PT, R0, RZ, P4 ;  /* 0x000000ff0000720c */ /* 0x000fe20002762670 */
[----:B------:R-:W-:Y:S01]  /*16d0*/  UISETP.NE.AND UP1, UPT, UR17, URZ, UPT ;  /* 0x000000ff1100728c */ /* 0x000fe2000bf25270 */
[----:B------:R-:W-:Y:S02]  /*16e0*/  PLOP3.LUT P2, PT, P2, PT, PT, 0x8, 0x80 ;  /* 0x000000000080781c */ /* 0x000fe4000174e170 */
[----:B------:R-:W-:Y:S01]  /*16f0*/  CS2R R10, SRZ ;  /* 0x00000000000a7805 */ /* 0x000fe2000001ff00 */
[----:B------:R-:W-:Y:S01]  /*1700*/  IMAD.MOV.U32 R9, RZ, RZ, RZ ;  /* 0x000000ffff097224 */ /* 0x000fe200078e00ff */
[----:B------:R-:W2:Y:S01]  /*1710*/  LDCU UR61, c[0x0][0x370] ;  /* 0x00006e00ff3d77ac */ /* 0x000ea20008000800 */
[----:B------:R-:W-:Y:S01]  /*1720*/  IMAD.MOV.U32 R8, RZ, RZ, 0x1 ;  /* 0x00000001ff087424 */ /* 0x000fe200078e00ff */
[----:B------:R-:W3:Y:S01]  /*1730*/  LDCU.64 UR46, c[0x0][0x348] ;  /* 0x00006900ff2e77ac */ /* 0x000ee20008000a00 */
[----:B------:R-:W-:-:S02]  /*1740*/  USHF.R.U32.HI UR65, URZ, 0x5, UR29 ;  /* 0x00000005ff417899 */ /* 0x000fc4000801161d */
[----:B-1----:R-:W-:Y:S02]  /*1750*/  UIADD3 UR5, UPT, UPT, UR6, 0x7f, URZ ;  /* 0x0000007f06057890 */ /* 0x002fe4000fffe0ff */
[----:B------:R-:W-:Y:S02]  /*1760*/  UIADD3 UR66, UPT, UPT, UR6, 0xfe, URZ ;  /* 0x000000fe06427890 */ /* 0x000fe4000fffe0ff */
[----:B------:R-:W-:Y:S01]  /*1770*/  USHF.R.S32.HI UR4, URZ, 0x1f, UR5 ;  /* 0x0000001fff047899 */ /* 0x000fe20008011405 */
[----:B------:R-:W1:Y:S03]  /*1780*/  LDCU UR55, c[0x0][0x374] ;  /* 0x00006e80ff3777ac */ /* 0x000e660008000800 */
[----:B------:R-:W-:Y:S02]  /*1790*/  ULEA.HI UR4, UR4, UR5, URZ, 0x7 ;  /* 0x0000000504047291 */ /* 0x000fe4000f8f38ff */
[----:B------:R-:W-:-:S02]  /*17a0*/  USEL UR38, UR45, 0x2, UP1 ;  /* 0x000000022d267887 */ /* 0x000fc40008800000 */
[----:B------:R-:W-:Y:S02]  /*17b0*/  USHF.R.S32.HI UR63, URZ, 0x7, UR4 ;  /* 0x00000007ff3f7899 */ /* 0x000fe40008011404 */
[----:B------:R-:W-:Y:S02]  /*17c0*/  UIADD3 UR4, UPT, UPT, UR6, -0x1, URZ ;  /* 0xffffffff06047890 */ /* 0x000fe4000fffe0ff */
[----:B------:R-:W-:Y:S02]  /*17d0*/  UISETP.LT.U32.AND UP0, UPT, UR63, 0x2, UPT ;  /* 0x000000023f00788c */ /* 0x000fe4000bf01070 */
[----:B------:R-:W-:Y:S02]  /*17e0*/  UISETP.GE.U32.AND UP2, UPT, UR4, -0xff, UPT ;  /* 0xffffff010400788c */ /* 0x000fe4000bf46070 */
[----:B------:R-:W-:Y:S01]  /*17f0*/  USEL UR62, UR63, 0x2, UP0 ;  /* 0x000000023f3e7887 */ /* 0x000fe20008000000 */
[----:B------:R-:W-:-:S03]  /*1800*/  UMOV UR23, URZ ;  /* 0x000000ff00177c82 */ /* 0x000fc60008000000 */
[----:B------:R-:W-:Y:S02]  /*1810*/  UIADD3 UR37, UPT, UPT, UR62, -0x1, URZ ;  /* 0xffffffff3e257890 */ /* 0x000fe4000fffe0ff */
[----:B------:R-:W-:-:S03]  /*1820*/  UIADD3 UR64, UPT, UPT, UR63, -UR62, URZ ;  /* 0x8000003e3f407290 */ /* 0x000fc6000fffe0ff */
[----:B------:R-:W-:-:S04]  /*1830*/  @UP2 UIADD3 UR37, UPT, UPT, UR62, URZ, URZ ;  /* 0x000000ff3e252290 */ /* 0x000fc8000fffe0ff */
[----:B-123--:R-:W-:-:S12]  /*1840*/  UIADD3 UR37, UPT, UPT, UR37, 0x1, URZ ;  /* 0x0000000125257890 */ /* 0x00efd8000fffe0ff */
.L_x_46:
[----:B------:R-:W-:Y:S01]  /*1850*/  UISETP.NE.AND UP0, UPT, UR54, URZ, UPT ;  /* 0x000000ff3600728c */ /* 0x000fe2000bf05270 */
[----:B------:R-:W1:Y:S08]  /*1860*/  S2UR UR54, SR_CgaCtaId ;  /* 0x00000000003679c3 */ /* 0x000e700000008800 */
[----:B---3--:R-:W-:Y:S05]  /*1870*/  BRA.U UP0, `(.L_x_23) ;  /* 0x0000000100347547 */ /* 0x008fea000b800000 */
[----:B------:R-:W2:Y:S01]  /*1880*/  S2R R0, SR_CgaCtaId ;  /* 0x0000000000007919 */ /* 0x000ea20000008800 */
[----:B------:R-:W-:-:S04]  /*1890*/  MOV R2, 0x400 ;  /* 0x0000040000027802 */ /* 0x000fc80000000f00 */
[----:B--2---:R-:W-:Y:S02]  /*18a0*/  LEA R0, R0, R2, 0x18 ;  /* 0x0000000200007211 */ /* 0x004fe400078ec0ff */
[----:B------:R-:W-:-:S03]  /*18b0*/  SHF.L.U32 R2, R8, 0x1f, RZ ;  /* 0x0000001f08027819 */ /* 0x000fc600000006ff */
[----:B------:R-:W-:-:S04]  /*18c0*/  IMAD R0, R9, 0x8, R0 ;  /* 0x0000000809007824 */ /* 0x000fc800078e0200 */
[----:B------:R-:W2:Y:S02]  /*18d0*/  SYNCS.PHASECHK.TRANS64.TRYWAIT P0, [R0+URZ+0xe0], R2 ;  /* 0x0000e002000075a7 */ /* 0x000ea400080011ff */
[----:B--2---:R-:W-:Y:S05]  /*18e0*/  @!P0 BRA `(.L_x_24) ;  /* 0x00000070006c8947 */ /* 0x004fea0003800000 */
.L_x_140:
[----:B------:R-:W-:Y:S01]  /*18f0*/  VIADD R9, R9, 0x1 ;  /* 0x0000000109097836 */ /* 0x000fe20000000000 */
[----:B------:R2:W-:Y:S04]  /*1900*/  SYNCS.ARRIVE.TRANS64.A1T0 RZ, [R0+URZ+0xd0], RZ ;  /* 0x0000d0ff00ff79a7 */ /* 0x0005e800081000ff */
[----:B------:R-:W-:-:S04]  /*1910*/  ISETP.NE.AND P0, PT, R9, 0x2, PT ;  /* 0x000000020900780c */ /* 0x000fc80003f05270 */
[----:B------:R-:W-:Y:S02]  /*1920*/  SEL R9, R9, RZ, P0 ;  /* 0x000000ff09097207 */ /* 0x000fe40000000000 */
[----:B--2---:R-:W-:-:S04]  /*1930*/  SEL R0, RZ, 0x1, P0 ;  /* 0x00000001ff007807 */ /* 0x004fc80000000000 */
[----:B------:R-:W-:-:S07]  /*1940*/  LOP3.LUT R8, R8, R0, RZ, 0x3c, !PT ;  /* 0x0000000008087212 */ /* 0x000fce00078e3cff */
.L_x_23:
[----:B------:R-:W-:Y:S01]  /*1950*/  UMOV UR21, 0x400 ;  /* 0x0000040000157882 */ /* 0x000fe20000000000 */
[----:B------:R-:W-:Y:S01]  /*1960*/  SHF.L.U32 R0, R12, 0x1f, RZ ;  /* 0x0000001f0c007819 */ /* 0x000fe200000006ff */
[----:B-1----:R-:W-:Y:S02]  /*1970*/  ULEA UR21, UR54, UR21, 0x18 ;  /* 0x0000001536157291 */ /* 0x002fe4000f8ec0ff */
[----:B------:R-:W-:Y:S02]  /*1980*/  UISETP.GE.U32.AND UP0, UPT, UR66, 0xff, UPT ;  /* 0x000000ff4200788c */ /* 0x000fe4000bf06070 */
[----:B------:R-:W-:Y:S02]  /*1990*/  ULEA UR4, UR23, UR21, 0x3 ;  /* 0x0000001517047291 */ /* 0x000fe4000f8e18ff */
[----:B------:R-:W-:Y:S02]  /*19a0*/  USHF.L.U32 UR27, UR20, 0x7, URZ ;  /* 0x00000007141b7899 */ /* 0x000fe400080006ff */
[----:B------:R-:W-:Y:S01]  /*19b0*/  ULEA UR59, UR16, UR65, 0x6 ;  /* 0x00000041103b7291 */ /* 0x000fe2000f8e30ff */
[----:B------:R-:W-:-:S04]  /*19c0*/  UMOV UR13, URZ ;  /* 0x000000ff000d7c82 */ /* 0x000fc80008000000 */
[----:B------:R1:W2:Y:S01]  /*19d0*/  SYNCS.PHASECHK.TRANS64.TRYWAIT P1, [UR4+0x10], R0 ;  /* 0x00001000ff0075a7 */ /* 0x0002a20008021104 */
[----:B------:R-:W-:Y:S06]  /*19e0*/  BRA.U !UP0, `(.L_x_25) ;  /* 0x0000000508587547 */ /* 0x000fec000b800000 */
[----:B------:R-:W-:Y:S01]  /*19f0*/  UMOV UR22, URZ ;  /* 0x000000ff00167c82 */ /* 0x000fe20008000000 */
[----:B------:R-:W-:-:S05]  /*1a00*/  UMOV UR6, UR23 ;  /* 0x0000001700067c82 */ /* 0x000fca0008000000 */
.L_x_33:
[----:B------:R-:W-:Y:S01]  /*1a10*/  ULEA UR57, UR6, UR21, 0x3 ;  /* 0x0000001506397291 */ /* 0x000fe2000f8e18ff */
[----:B--2---:R-:W-:Y:S01]  /*1a20*/  @!P4 MOV R2, 0x18000 ;  /* 0x000180000002c802 */ /* 0x004fe20000000f00 */
[----:B--23--:R-:W-:Y:S10]  /*1a30*/  @P1 BRA `(.L_x_26) ;  /* 0x00000000000c1947 */ /* 0x00cff40003800000 */
[----:B------:R-:W-:-:S04]  /*1a40*/  SHF.L.U32 R3, R12, 0x1f, RZ ;  /* 0x0000001f0c037819 */ /* 0x000fc800000006ff */
[----:B------:R-:W2:Y:S02]  /*1a50*/  SYNCS.PHASECHK.TRANS64.TRYWAIT P0, [UR57+0x10], R3 ;  /* 0x00001003ff0075a7 */ /* 0x000ea40008001139 */
[----:B--2---:R-:W-:Y:S05]  /*1a60*/  @!P0 BRA `(.L_x_27) ;  /* 0x0000007000208947 */ /* 0x004fea0003800000 */
.L_x_26:
[----:B------:R2:W-:Y:S01]  /*1a70*/  @!P4 SYNCS.ARRIVE.TRANS64 RZ, [UR57], R2 ;  /* 0x00000002ffffc9a7 */ /* 0x0005e20008000039 */
[----:B------:R-:W-:-:S04]  /*1a80*/  ULOP3.LUT UR4, UR38, 0x2, URZ, 0xfc, !UPT ;  /* 0x0000000226047892 */ /* 0x000fc8000f8efcff */
[----:B------:R-:W-:-:S09]  /*1a90*/  UISETP.NE.AND UP0, UPT, UR4, 0x2, UPT ;  /* 0x000000020400788c */ /* 0x000fd2000bf05270 */
[----:B------:R-:W-:Y:S05]  /*1aa0*/  BRA.U UP0, `(.L_x_28) ;  /* 0x0000000100047547 */ /* 0x000fea000b800000 */
[----:B------:R-:W-:Y:S05]  /*1ab0*/  BPT.TRAP 0x1 ;  /* 0x000000040000795c */ /* 0x000fea0000300000 */
.L_x_28:
[----:B------:R-:W-:Y:S04]  /*1ac0*/  BSSY.RECONVERGENT B0, `(.L_x_29) ;  /* 0x0000003000007945 */ /* 0x000fe80003800200 */
[----:B------:R-:W-:Y:S05]  /*1ad0*/  @P3 BRA `(.L_x_30) ;  /* 0x0000000000043947 */ /* 0x000fea0003800000 */
[----:B------:R-:W-:Y:S05]  /*1ae0*/  BPT.TRAP 0x1 ;  /* 0x000000040000795c */ /* 0x000fea0000300000 */
.L_x_30:
[----:B------:R-:W-:Y:S05]  /*1af0*/  BSYNC.RECONVERGENT B0 ;  /* 0x0000000000007941 */ /* 0x000fea0003800200 */
.L_x_29:
[----:B------:R-:W-:Y:S01]  /*1b00*/  UIADD3 UR4, UPT, UPT, UR6, 0x1, URZ ;  /* 0x0000000106047890 */ /* 0x000fe2000fffe0ff */
[----:B------:R-:W-:Y:S01]  /*1b10*/  BSSY.RECONVERGENT B0, `(.L_x_31) ;  /* 0x000003e000007945 */ /* 0x000fe20003800200 */
[----:B------:R-:W-:Y:S02]  /*1b20*/  ELECT P0, URZ, PT ;  /* 0x0000000000ff782f */ /* 0x000fe40003800000 */
[----:B------:R-:W-:-:S04]  /*1b30*/  UISETP.NE.AND UP0, UPT, UR4, 0x2, UPT ;  /* 0x000000020400788c */ /* 0x000fc8000bf05270 */
[----:B------:R-:W-:Y:S02]  /*1b40*/  USEL UR5, URZ, 0x1, UP0 ;  /* 0x00000001ff057887 */ /* 0x000fe40008000000 */
[----:B------:R-:W-:-:S04]  /*1b50*/  USEL UR23, UR4, URZ, UP0 ;  /* 0x000000ff04177287 */ /* 0x000fc80008000000 */
[----:B------:R-:W-:Y:S01]  /*1b60*/  ULEA UR4, UR23, UR21, 0x3 ;  /* 0x0000001517047291 */ /* 0x000fe2000f8e18ff */
[----:B------:R-:W-:-:S04]  /*1b70*/  LOP3.LUT R12, R12, UR5, RZ, 0x3c, !PT ;  /* 0x000000050c0c7c12 */ /* 0x000fc8000f8e3cff */
[----:B-1----:R-:W-:-:S04]  /*1b80*/  SHF.L.U32 R0, R12, 0x1f, RZ ;  /* 0x0000001f0c007819 */ /* 0x002fc800000006ff */
[----:B------:R1:W3:Y:S01]  /*1b90*/  SYNCS.PHASECHK.TRANS64.TRYWAIT P1, [UR4+0x10], R0 ;  /* 0x00001000ff0075a7 */ /* 0x0002e20008021104 */
[----:B------:R-:W-:Y:S05]  /*1ba0*/  @!P0 BRA `(.L_x_32) ;  /* 0x0000000000d08947 */ /* 0x000fea0003800000 */
[----:B------:R-:W-:Y:S02]  /*1bb0*/  ULEA UR32, UR6, UR29, 0xd ;  /* 0x0000001d06207291 */ /* 0x000fe4000f8e68ff */
[----:B------:R-:W-:Y:S02]  /*1bc0*/  UIADD3 UR4, UP1, UPT, UR46, 0x80, URZ ;  /* 0x000000802e047890 */ /* 0x000fe4000ff3e0ff */
[----:B------:R-:W-:Y:S02]  /*1bd0*/  ULEA UR32, UR32, UR21, 0x2 ;  /* 0x0000001520207291 */ /* 0x000fe4000f8e10ff */
[----:B------:R-:W-:Y:S02]  /*1be0*/  USHF.L.U32 UR58, UR22, 0x7, URZ ;  /* 0x00000007163a7899 */ /* 0x000fe400080006ff */
[----:B------:R-:W-:Y:S02]  /*1bf0*/  ULEA UR7, UR6, UR21, 0x10 ;  /* 0x0000001506077291 */ /* 0x000fe4000f8e80ff */
[----:B------:R-:W-:-:S02]  /*1c00*/  UIADD3 UR14, UP0, UPT, UR46, 0x180, URZ ;  /* 0x000001802e0e7890 */ /* 0x000fc4000ff1e0ff */
[----:B------:R-:W-:Y:S02]  /*1c10*/  UIADD3.X UR5, UPT, UPT, URZ, UR47, URZ, UP1, !UPT ;  /* 0x0000002fff057290 */ /* 0x000fe40008ffe4ff */
[----:B------:R-:W-:Y:S02]  /*1c20*/  UIADD3 UR56, UPT, UPT, UR32, 0x8800, URZ ;  /* 0x0000880020387890 */ /* 0x000fe4000fffe0ff */
[----:B------:R-:W-:Y:S02]  /*1c30*/  UIADD3 UR50, UPT, UPT, UR58, 0x20, URZ ;  /* 0x000000203a327890 */ /* 0x000fe4000fffe0ff */
[----:B------:R-:W-:Y:S02]  /*1c40*/  UIADD3 UR48, UPT, UPT, UR32, 0xa800, URZ ;  /* 0x0000a80020307890 */ /* 0x000fe4000fffe0ff */
[----:B------:R-:W-:Y:S02]  /*1c50*/  UIADD3 UR42, UPT, UPT, UR58, 0x40, URZ ;  /* 0x000000403a2a7890 */ /* 0x000fe4000fffe0ff */
[----:B------:R-:W-:-:S02]  /*1c60*/  UIADD3 UR40, UPT, UPT, UR32, 0xc800, URZ ;  /* 0x0000c80020287890 */ /* 0x000fc4000fffe0ff */
[----:B------:R-:W-:Y:S02]  /*1c70*/  UIADD3 UR34, UPT, UPT, UR58, 0x60, URZ ;  /* 0x000000603a227890 */ /* 0x000fe4000fffe0ff */
[----:B------:R-:W-:Y:S02]  /*1c80*/  UIADD3 UR32, UPT, UPT, UR32, 0xe800, URZ ;  /* 0x0000e80020207890 */ /* 0x000fe4000fffe0ff */
[----:B------:R-:W-:Y:S02]  /*1c90*/  UIADD3.X UR15, UPT, UPT, URZ, UR47, URZ, UP0, !UPT ;  /* 0x0000002fff0f7290 */ /* 0x000fe400087fe4ff */
[----:B------:R-:W-:Y:S02]  /*1ca0*/  UIADD3 UR24, UPT, UPT, UR7, 0x18800, URZ ;  /* 0x0001880007187890 */ /* 0x000fe4000fffe0ff */
[----:B------:R-:W-:Y:S01]  /*1cb0*/  UIADD3 UR8, UPT, UPT, UR7, 0x1c800, URZ ;  /* 0x0001c80007087890 */ /* 0x000fe2000fffe0ff */
[----:B------:R-:W-:Y:S01]  /*1cc0*/  UMOV UR13, 0xf0000 ;  /* 0x000f0000000d7882 */ /* 0x000fe20000000000 */
[----:B------:R-:W-:Y:S01]  /*1cd0*/  UMOV UR30, 0x0 ;  /* 0x00000000001e7882 */ /* 0x000fe20000000000 */
[----:B------:R-:W-:Y:S01]  /*1ce0*/  UMOV UR31, 0x10000000 ;  /* 0x10000000001f7882 */ /* 0x000fe20000000000 */
[----:B------:R-:W-:Y:S01]  /*1cf0*/  UMOV UR49, UR57 ;  /* 0x0000003900317c82 */ /* 0x000fe20008000000 */
[----:B------:R-:W-:Y:S01]  /*1d00*/  UMOV UR51, UR59 ;  /* 0x0000003b00337c82 */ /* 0x000fe20008000000 */
[----:B------:R-:W-:Y:S01]  /*1d10*/  UMOV UR52, UR60 ;  /* 0x0000003c00347c82 */ /* 0x000fe20008000000 */
[----:B------:R-:W-:Y:S01]  /*1d20*/  UMOV UR41, UR57 ;  /* 0x0000003900297c82 */ /* 0x000fe20008000000 */
[----:B------:R-:W-:Y:S01]  /*1d30*/  UMOV UR43, UR59 ;  /* 0x0000003b002b7c82 */ /* 0x000fe20008000000 */
[----:B------:R-:W-:Y:S01]  /*1d40*/  UMOV UR44, UR60 ;  /* 0x0000003c002c7c82 */ /* 0x000fe20008000000 */
[----:B------:R-:W-:Y:S01]  /*1d50*/  UTMALDG.3D.MULTICAST [UR56], [UR4], UR13, desc[UR30] ;  /* 0x00001e38040073b4 */ /* 0x000fe2000801180d */
[----:B------:R-:W-:Y:S01]  /*1d60*/  UMOV UR33, UR57 ;  /* 0x0000003900217c82 */ /* 0x000fe20008000000 */
        /* <DEDUP_REMOVED lines=10> */
[----:B------:R-:W-:Y:S01]  /*1e10*/  UIADD3 UR16, UPT, UPT, UR7, 0x20800, URZ ;  /* 0x0002080007107890 */ /* 0x000fe2000fffe0ff */
[----:B------:R-:W-:Y:S01]  /*1e20*/  UMOV UR17, UR57 ;  /* 0x0000003900117c82 */ /* 0x000fe20008000000 */
[----:B------:R-:W-:Y:S01]  /*1e30*/  UMOV UR19, UR27 ;  /* 0x0000001b00137c82 */ /* 0x000fe20008000000 */
[----:B------:R-:W-:Y:S01]  /*1e40*/  UTMALDG.3D.MULTICAST [UR40], [UR4], UR13, desc[UR30] ;  /* 0x00001e28040073b4 */ /* 0x000fe2000801180d */
[----:B------:R-:W-:Y:S01]  /*1e50*/  UMOV UR20, UR60 ;  /* 0x0000003c00147c82 */ /* 0x000fe20008000000 */
[----:B------:R-:W-:Y:S01]  /*1e60*/  UMOV UR18, UR42 ;  /* 0x0000002a00127c82 */ /* 0x000fe20008000000 */
[----:B------:R-:W-:Y:S01]  /*1e70*/  UTMALDG.3D.MULTICAST [UR32], [UR4], UR13, desc[UR30] ;  /* 0x00001e20040073b4 */ /* 0x000fe2000801180d */
[----:B------:R-:W-:Y:S01]  /*1e80*/  UTMALDG.3D [UR24], [UR14], desc[UR30] ;  /* 0x00001e180e0075b4 */ /* 0x000fe20008011000 */
[----:B------:R4:W-:Y:S01]  /*1e90*/  UTMALDG.3D [UR8], [UR14], desc[UR30] ;  /* 0x00001e080e0075b4 */ /* 0x0009e20008011000 */
[----:B------:R1:W-:Y:S01]  /*1ea0*/  UTMALDG.3D [UR16], [UR14], desc[UR30] ;  /* 0x00001e100e0075b4 */ /* 0x0003e20008011000 */
[----:B----4-:R-:W-:Y:S01]  /*1eb0*/  UIADD3 UR8, UPT, UPT, UR7, 0x24800, URZ ;  /* 0x0002480007087890 */ /* 0x010fe2000fffe0ff */
[----:B------:R-:W-:-:S08]  /*1ec0*/  UMOV UR10, UR34 ;  /* 0x00000022000a7c82 */ /* 0x000fd00008000000 */
[----:B------:R1:W-:Y:S02]  /*1ed0*/  UTMALDG.3D [UR8], [UR14], desc[UR30] ;  /* 0x00001e080e0075b4 */ /* 0x0003e40008011000 */
[----:B-1----:R-:W-:Y:S01]  /*1ee0*/  NOP ;  /* 0x0000000000007918 */ /* 0x002fe20000000000 */
.L_x_32:
[----:B------:R-:W-:Y:S05]  /*1ef0*/  BSYNC.RECONVERGENT B0 ;  /* 0x0000000000007941 */ /* 0x000fea0003800200 */
.L_x_31:
[----:B------:R-:W-:Y:S01]  /*1f00*/  UIADD3 UR22, UPT, UPT, UR22, 0x1, URZ ;  /* 0x0000000116167890 */ /* 0x000fe2000fffe0ff */
[----:B------:R-:W-:Y:S01]  /*1f10*/  UMOV UR6, UR23 ;  /* 0x0000001700067c82 */ /* 0x000fe20008000000 */
[----:B------:R-:W-:Y:S02]  /*1f20*/  UMOV UR13, UR37 ;  /* 0x00000025000d7c82 */ /* 0x000fe40008000000 */
[----:B------:R-:W-:-:S09]  /*1f30*/  UISETP.NE.AND UP0, UPT, UR22, UR37, UPT ;  /* 0x000000251600728c */ /* 0x000fd2000bf05270 */
[----:B------:R-:W-:Y:S05]  /*1f40*/  BRA.U UP0, `(.L_x_33) ;  /* 0xfffffff900b07547 */ /* 0x000fea000b83ffff */
.L_x_25:
[----:B------:R-:W-:Y:S01]  /*1f50*/  ULEA UR4, UR23, UR21, 0x3 ;  /* 0x0000001517047291 */ /* 0x000fe2000f8e18ff */
[----:B-1----:R-:W-:Y:S01]  /*1f60*/  SHF.L.U32 R0, R12, 0x1f, RZ ;  /* 0x0000001f0c007819 */ /* 0x002fe200000006ff */
[----:B------:R-:W-:Y:S01]  /*1f70*/  @!P2 SYNCS.ARRIVE.TRANS64.A1T0 RZ, [UR21+0x68], RZ ;  /* 0x000068ffffffa9a7 */ /* 0x000fe20008100015 */
[----:B------:R-:W-:-:S06]  /*1f80*/  UISETP.GT.AND UP0, UPT, UR63, UR62, UPT ;  /* 0x0000003e3f00728c */ /* 0x000fcc000bf04270 */
[----:B--23--:R1:W2:Y:S03]  /*1f90*/  SYNCS.PHASECHK.TRANS64.TRYWAIT P1, [UR4+0x10], R0 ;  /* 0x00001000ff0075a7 */ /* 0x00c2a60008021104 */
[----:B------:R-:W-:Y:S05]  /*1fa0*/  BRA.U !UP0, `(.L_x_34) ;  /* 0x0000000508547547 */ /* 0x000fea000b800000 */
[----:B------:R-:W-:Y:S01]  /*1fb0*/  UIADD3 UR22, UPT, UPT, UR64, UR13, URZ ;  /* 0x0000000d40167290 */ /* 0x000fe2000fffe0ff */
[----:B------:R-:W-:-:S11]  /*1fc0*/  UMOV UR6, UR23 ;  /* 0x0000001700067c82 */ /* 0x000fd60008000000 */
.L_x_42:
[----:B------:R-:W-:Y:S01]  /*1fd0*/  ULEA UR57, UR6, UR21, 0x3 ;  /* 0x0000001506397291 */ /* 0x000fe2000f8e18ff */
[----:B--2---:R-:W-:Y:S01]  /*1fe0*/  @!P4 MOV R2, 0x18000 ;  /* 0x000180000002c802 */ /* 0x004fe20000000f00 */
[----:B--23--:R-:W-:Y:S10]  /*1ff0*/  @P1 BRA `(.L_x_35) ;  /* 0x00000000000c1947 */ /* 0x00cff40003800000 */
[----:B------:R-:W-:-:S04]  /*2000*/  SHF.L.U32 R3, R12, 0x1f, RZ ;  /* 0x0000001f0c037819 */ /* 0x000fc800000006ff */
[----:B------:R-:W2:Y:S02]  /*2010*/  SYNCS.PHASECHK.TRANS64.TRYWAIT P0, [UR57+0x10], R3 ;  /* 0x00001003ff0075a7 */ /* 0x000ea40008001139 */
[----:B--2---:R-:W-:Y:S05]  /*2020*/  @!P0 BRA `(.L_x_36) ;  /* 0x0000006800c88947 */ /* 0x004fea0003800000 */
.L_x_35:
[----:B------:R2:W-:Y:S01]  /*2030*/  @!P4 SYNCS.ARRIVE.TRANS64 RZ, [UR57], R2 ;  /* 0x00000002ffffc9a7 */ /* 0x0005e20008000039 */
[----:B------:R-:W-:-:S04]  /*2040*/  ULOP3.LUT UR4, UR38, 0x2, URZ, 0xfc, !UPT ;  /* 0x0000000226047892 */ /* 0x000fc8000f8efcff */
[----:B------:R-:W-:-:S09]  /*2050*/  UISETP.NE.AND UP0, UPT, UR4, 0x2, UPT ;  /* 0x000000020400788c */ /* 0x000fd2000bf05270 */
[----:B------:R-:W-:Y:S05]  /*2060*/  BRA.U UP0, `(.L_x_37) ;  /* 0x0000000100047547 */ /* 0x000fea000b800000 */
[----:B------:R-:W-:Y:S05]  /*2070*/  BPT.TRAP 0x1 ;  /* 0x000000040000795c */ /* 0x000fea0000300000 */
.L_x_37:
[----:B------:R-:W-:Y:S04]  /*2080*/  BSSY.RECONVERGENT B0, `(.L_x_38) ;  /* 0x0000003000007945 */ /* 0x000fe80003800200 */
[----:B------:R-:W-:Y:S05]  /*2090*/  @P3 BRA `(.L_x_39) ;  /* 0x0000000000043947 */ /* 0x000fea0003800000 */
[----:B------:R-:W-:Y:S05]  /*20a0*/  BPT.TRAP 0x1 ;  /* 0x000000040000795c */ /* 0x000fea0000300000 */
.L_x_39:
[----:B------:R-:W-:Y:S05]  /*20b0*/  BSYNC.RECONVERGENT B0 ;  /* 0x0000000000007941 */ /* 0x000fea0003800200 */
.L_x_38:
        /* <DEDUP_REMOVED lines=54> */
[----:B------:R4:W-:Y:S01]  /*2420*/  UTMALDG.3D.MULTICAST [UR32], [UR4], UR16, desc[UR30] ;  /* 0x00001e20040073b4 */ /* 0x0009e20008011810 */
[----:B------:R-:W-:Y:S01]  /*2430*/  UTMALDG.3D [UR24], [UR14], desc[UR30] ;  /* 0x00001e180e0075b4 */ /* 0x000fe20008011000 */
[----:B------:R2:W-:Y:S01]  /*2440*/  UTMALDG.3D [UR8], [UR14], desc[UR30] ;  /* 0x00001e080e0075b4 */ /* 0x0005e20008011000 */
[----:B----4-:R-:W-:-:S09]  /*2450*/  UIADD3 UR16, UPT, UPT, UR7, 0x20800, URZ ;  /* 0x0002080007107890 */ /* 0x010fd2000fffe0ff */
[----:B------:R4:W-:Y:S01]  /*2460*/  UTMALDG.3D [UR16], [UR14], desc[UR30] ;  /* 0x00001e100e0075b4 */ /* 0x0009e20008011000 */
[----:B--2---:R-:W-:Y:S01]  /*2470*/  UIADD3 UR8, UPT, UPT, UR7, 0x24800, URZ ;  /* 0x0002480007087890 */ /* 0x004fe2000fffe0ff */
[----:B------:R-:W-:-:S08]  /*2480*/  UMOV UR10, UR34 ;  /* 0x00000022000a7c82 */ /* 0x000fd00008000000 */
[----:B------:R4:W-:Y:S02]  /*2490*/  UTMALDG.3D [UR8], [UR14], desc[UR30] ;  /* 0x00001e080e0075b4 */ /* 0x0009e40008011000 */
[----:B----4-:R-:W-:Y:S01]  /*24a0*/  NOP ;  /* 0x0000000000007918 */ /* 0x010fe20000000000 */
.L_x_41:
[----:B------:R-:W-:Y:S05]  /*24b0*/  BSYNC.RECONVERGENT B0 ;  /* 0x0000000000007941 */ /* 0x000fea0003800200 */
.L_x_40:
[----:B------:R-:W-:Y:S01]  /*24c0*/  UIADD3 UR13, UPT, UPT, UR13, 0x1, URZ ;  /* 0x000000010d0d7890 */ /* 0x000fe2000fffe0ff */
[----:B------:R-:W-:-:S03]  /*24d0*/  UMOV UR6, UR23 ;  /* 0x0000001700067c82 */ /* 0x000fc60008000000 */
[----:B------:R-:W-:-:S09]  /*24e0*/  UISETP.NE.AND UP0, UPT, UR13, UR22, UPT ;  /* 0x000000160d00728c */ /* 0x000fd2000bf05270 */
[----:B------:R-:W-:Y:S05]  /*24f0*/  BRA.U UP0, `(.L_x_42) ;  /* 0xfffffff900b47547 */ /* 0x000fea000b83ffff */
.L_x_34:
[C---:B------:R-:W-:Y:S01]  /*2500*/  LEA R3, R11.reuse, UR21, 0x3 ;  /* 0x000000150b037c11 */ /* 0x040fe2000f8e18ff */
[----:B------:R-:W-:Y:S01]  /*2510*/  NOP ;  /* 0x0000000000007918 */ /* 0x000fe20000000000 */
[----:B-1----:R-:W-:Y:S02]  /*2520*/  SHF.L.U32 R0, R10, 0x1f, RZ ;  /* 0x0000001f0a007819 */ /* 0x002fe400000006ff */
[----:B------:R-:W-:Y:S02]  /*2530*/  LEA R4, R11, UR21, 0x4 ;  /* 0x000000150b047c11 */ /* 0x000fe4000f8e20ff */
[----:B------:R-:W1:Y:S02]  /*2540*/  SYNCS.PHASECHK.TRANS64.TRYWAIT P0, [R3+URZ+0x70], R0 ;  /* 0x00007000030075a7 */ /* 0x000e6400080011ff */
[----:B-1----:R-:W-:Y:S05]  /*2550*/  @!P0 BRA `(.L_x_43) ;  /* 0x0000006400948947 */ /* 0x002fea0003800000 */
.L_x_143:
[----:B------:R-:W4:Y:S01]  /*2560*/  LDS.128 R4, [R4+0x100] ;  /* 0x0001000004047984 */ /* 0x000f220000000c00 */
[----:B------:R-:W-:Y:S01]  /*2570*/  UISETP.GE.AND UP0, UPT, UR39, 0x1, UPT ;  /* 0x000000012700788c */ /* 0x000fe2000bf06270 */
[----:B------:R-:W-:Y:S01]  /*2580*/  @!PT LDS RZ, [RZ] ;  /* 0x00000000fffff984 */ /* 0x000fe20000000800 */
[----:B------:R-:W-:Y:S01]  /*2590*/  @!PT LDS RZ, [RZ] ;  /* 0x00000000fffff984 */ /* 0x000fe20000000800 */
[----:B------:R-:W-:Y:S01]  /*25a0*/  @!PT LDS RZ, [RZ] ;  /* 0x00000000fffff984 */ /* 0x000fe20000000800 */
[----:B------:R-:W-:Y:S01]  /*25b0*/  @!PT LDS RZ, [RZ] ;  /* 0x00000000fffff984 */ /* 0x000fe20000000800 */
[----:B------:R1:W-:Y:S06]  /*25c0*/  MEMBAR.ALL.CTA ;  /* 0x0000000000007992 */ /* 0x0003ec0000008000 */
[----:B-1----:R-:W1:Y:S01]  /*25d0*/  FENCE.VIEW.ASYNC.S ;  /* 0x00000000000073c6 */ /* 0x002e620000000000 */
[----:B----4-:R-:W-:-:S13]  /*25e0*/  LOP3.LUT P0, RZ, R6, 0x1, RZ, 0xc0, !PT ;  /* 0x0000000106ff7812 */ /* 0x010fda000780c0ff */
[----:B-1----:R-:W-:Y:S01]  /*25f0*/  VOTEU.ANY UP1, P0 ;  /* 0x0000000000ff7886 */ /* 0x002fe20000020100 */
[----:B------:R-:W-:-:S13]  /*2600*/  PLOP3.LUT P0, PT, PT, PT, UP1, 0x80, 0x8 ;  /* 0x000000000008781c */ /* 0x000fda0003f0f018 */
[----:B------:R-:W-:Y:S02]  /*2610*/  @P0 LOP3.LUT R0, R5, 0xffff, RZ, 0xc0, !PT ;  /* 0x0000ffff05000812 */ /* 0x000fe400078ec0ff */
[----:B--2---:R-:W-:Y:S02]  /*2620*/  @P0 MOV R2, R4 ;  /* 0x0000000400020202 */ /* 0x004fe40000000f00 */
[----:B------:R-:W-:Y:S01]  /*2630*/  @P0 R2UR UR5, R0 ;  /* 0x00000000000502ca */ /* 0x000fe200000e0000 */
[----:B------:R-:W-:Y:S01]  /*2640*/  VIADD R0, R3, 0x80 ;  /* 0x0000008003007836 */ /* 0x000fe20000000000 */
[----:B------:R-:W-:Y:S02]  /*2650*/  @P0 SHF.R.U32.HI R4, RZ, 0x10, R5 ;  /* 0x00000010ff040819 */ /* 0x000fe40000011605 */
[----:B------:R-:W-:Y:S02]  /*2660*/  @P0 R2UR UR6, R2 ;  /* 0x00000000020602ca */ /* 0x000fe400000e0000 */
[----:B------:R-:W-:-:S02]  /*2670*/  PRMT R0, RZ, 0x654, R0 ;  /* 0x00000654ff007816 */ /* 0x000fc40000000000 */
[----:B------:R-:W-:Y:S02]  /*2680*/  @P0 R2UR UR4, R4 ;  /* 0x00000000040402ca */ /* 0x000fe400000e0000 */
[----:B------:R1:W-:Y:S03]  /*2690*/  SYNCS.ARRIVE.TRANS64.RED.A1T0 RZ, [R0+URZ], RZ ;  /* 0x000000ff00ff79a7 */ /* 0x0003e600081004ff */
[----:B------:R-:W-:-:S04]  /*26a0*/  @UP1 UMOV UR45, UR5 ;  /* 0x00000005002d1c82 */ /* 0x000fc80008000000 */
[----:B------:R-:W-:-:S04]  /*26b0*/  @UP1 UMOV UR53, UR6 ;  /* 0x0000000600351c82 */ /* 0x000fc80008000000 */
[----:B------:R-:W-:Y:S01]  /*26c0*/  @UP1 UMOV UR60, UR4 ;  /* 0x00000004003c1c82 */ /* 0x000fe20008000000 */
[----:B------:R-:W-:Y:S05]  /*26d0*/  BRA.U !UP0, `(.L_x_44) ;  /* 0x0000000108d47547 */ /* 0x000fea000b800000 */
[----:B------:R-:W2:Y:S01]  /*26e0*/  LDCU.128 UR12, c[0x0][0xb10] ;  /* 0x00016200ff0c77ac */ /* 0x000ea20008000c00 */
[----:B------:R-:W4:Y:S01]  /*26f0*/  LDCU UR22, c[0x0][0xb20] ;  /* 0x00016400ff1677ac */ /* 0x000f220008000800 */
[----:B------:R-:W3:Y:S01]  /*2700*/  LDCU UR20, c[0x0][0xb0c] ;  /* 0x00016180ff1477ac */ /* 0x000ee20008000800 */
[----:B------:R-:W1:Y:S01]  /*2710*/  LDCU.64 UR8, c[0x0][0xb28] ;  /* 0x00016500ff0877ac */ /* 0x000e620008000a00 */
[----:B------:R-:W-:Y:S02]  /*2720*/  UISETP.NE.AND UP3, UPT, UR39, 0x1, UPT ;  /* 0x000000012700788c */ /* 0x000fe4000bf65270 */
[----:B--2---:R-:W-:Y:S02]  /*2730*/  UIMAD.WIDE.U32 UR6, UR55, UR15, URZ ;  /* 0x0000000f370672a5 */ /* 0x004fe4000f8e00ff */
[----:B------:R-:W-:Y:S02]  /*2740*/  UIMAD.WIDE.U32 UR4, UR61, UR12, URZ ;  /* 0x0000000c3d0472a5 */ /* 0x000fe4000f8e00ff */
[----:B------:R-:W-:-:S02]  /*2750*/  UISETP.NE.AND UP0, UPT, UR14, 0x1, UPT ;  /* 0x000000010e00788c */ /* 0x000fc4000bf05270 */
[----:B------:R-:W-:Y:S01]  /*2760*/  UIMAD.WIDE.U32 UR18, UR45, UR15, URZ ;  /* 0x0000000f2d1272a5 */ /* 0x000fe2000f8e00ff */
[----:B------:R-:W-:Y:S02]  /*2770*/  UMOV UR6, UR7 ;  /* 0x0000000700067c82 */ /* 0x000fe40008000000 */
[----:B------:R-:W-:Y:S01]  /*2780*/  UMOV UR4, UR5 ;  /* 0x0000000500047c82 */ /* 0x000fe20008000000 */
[----:B----4-:R-:W-:Y:S02]  /*2790*/  USHF.R.U32.HI UR6, URZ, UR22, UR6 ;  /* 0x00000016ff067299 */ /* 0x010fe40008011606 */
[----:B---3--:R-:W-:Y:S02]  /*27a0*/  UISETP.NE.AND UP2, UPT, UR20, 0x1, UPT ;  /* 0x000000011400788c */ /* 0x008fe4000bf45270 */
[----:B------:R-:W-:Y:S02]  /*27b0*/  USHF.R.U32.HI UR4, URZ, UR13, UR4 ;  /* 0x0000000dff047299 */ /* 0x000fe40008011604 */
[----:B------:R-:W-:-:S02]  /*27c0*/  USEL UR5, UR55, UR6, !UP0 ;  /* 0x0000000637057287 */ /* 0x000fc4000c000000 */
[----:B------:R-:W-:Y:S02]  /*27d0*/  USEL UR6, UR61, UR4, !UP2 ;  /* 0x000000043d067287 */ /* 0x000fe4000d000000 */
[----:B-1----:R-:W-:Y:S01]  /*27e0*/  UIMAD.WIDE.U32 UR10, UR5, UR8, URZ ;  /* 0x00000008050a72a5 */ /* 0x002fe2000f8e00ff */
[----:B------:R-:W-:Y:S01]  /*27f0*/  UMOV UR4, UR19 ;  /* 0x0000001300047c82 */ /* 0x000fe20008000000 */
[----:B------:R-:W-:Y:S02]  /*2800*/  UIMAD.WIDE.U32 UR16, UR53, UR12, URZ ;  /* 0x0000000c351072a5 */ /* 0x000fe4000f8e00ff */
[----:B------:R-:W-:-:S03]  /*2810*/  UIMAD.WIDE.U32 UR18, UR6, UR8, URZ ;  /* 0x00000008061272a5 */ /* 0x000fc6000f8e00ff */
[----:B------:R-:W-:Y:S01]  /*2820*/  UMOV UR10, UR11 ;  /* 0x0000000b000a7c82 */ /* 0x000fe20008000000 */
[----:B------:R-:W-:Y:S02]  /*2830*/  USHF.R.U32.HI UR4, URZ, UR22, UR4 ;  /* 0x00000016ff047299 */ /* 0x000fe40008011604 */
[----:B------:R-:W-:Y:S01]  /*2840*/  @UP3 USHF.R.U32.HI UR5, URZ, UR9, UR10 ;  /* 0x00000009ff053299 */ /* 0x000fe2000801160a */
[----:B------:R-:W-:Y:S01]  /*2850*/  UMOV UR16, UR17 ;  /* 0x0000001100107c82 */ /* 0x000fe20008000000 */
[----:B------:R-:W-:Y:S01]  /*2860*/  UMOV UR18, UR19 ;  /* 0x0000001300127c82 */ /* 0x000fe20008000000 */
[----:B------:R-:W-:Y:S02]  /*2870*/  USHF.R.U32.HI UR13, URZ, UR13, UR16 ;  /* 0x0000000dff0d7299 */ /* 0x000fe40008011610 */
[----:B------:R-:W-:Y:S02]  /*2880*/  USEL UR4, UR45, UR4, !UP0 ;  /* 0x000000042d047287 */ /* 0x000fe4000c000000 */
[----:B------:R-:W-:-:S02]  /*2890*/  @UP3 USHF.R.U32.HI UR6, URZ, UR9, UR18 ;  /* 0x00000009ff063299 */ /* 0x000fc40008011612 */
[----:B------:R-:W-:Y:S02]  /*28a0*/  UIMAD UR7, UR39, UR5, URZ ;  /* 0x00000005270772a4 */ /* 0x000fe4000f8e02ff */
[----:B------:R-:W-:Y:S02]  /*28b0*/  USEL UR5, UR53, UR13, !UP2 ;  /* 0x0000000d35057287 */ /* 0x000fe4000d000000 */
[----:B------:R-:W-:Y:S02]  /*28c0*/  UIMAD UR10, UR39, UR6, URZ ;  /* 0x00000006270a72a4 */ /* 0x000fe4000f8e02ff */
[----:B------:R-:W-:Y:S02]  /*28d0*/  UISETP.GE.AND UP0, UPT, UR4, UR7, UPT ;  /* 0x000000070400728c */ /* 0x000fe4000bf06270 */
[----:B------:R-:W-:Y:S02]  /*28e0*/  UIMAD.WIDE.U32 UR12, UR4, UR8, URZ ;  /* 0x00000008040c72a5 */ /* 0x000fe4000f8e00ff */
[----:B------:R-:W-:-:S02]  /*28f0*/  UISETP.GE.OR UP0, UPT, UR5, UR10, UP0 ;  /* 0x0000000a0500728c */ /* 0x000fc40008706670 */
        /* <DEDUP_REMOVED lines=19> */
.L_x_44:
[----:B------:R-:W2:Y:S02]  /*2a30*/  LDCU UR4, c[0x0][0xb30] ;  /* 0x00016600ff0477ac */ /* 0x000ea40008000800 */
[----:B--2---:R-:W-:-:S09]  /*2a40*/  UISETP.NE.AND UP0, UPT, UR4, 0x1, UPT ;  /* 0x000000010400788c */ /* 0x004fd2000bf05270 */
[----:B------:R-:W-:Y:S05]  /*2a50*/  BRA.U UP0, `(.L_x_45) ;  /* 0x0000000100447547 */ /* 0x000fea000b800000 */
[----:B------:R-:W2:Y:S01]  /*2a60*/  LDCU.128 UR8, c[0x0][0xb10] ;  /* 0x00016200ff0877ac */ /* 0x000ea20008000c00 */
[----:B------:R-:W4:Y:S01]  /*2a70*/  LDCU UR12, c[0x0][0xb0c] ;  /* 0x00016180ff0c77ac */ /* 0x000f220008000800 */
[----:B------:R-:W1:Y:S01]  /*2a80*/  LDCU UR13, c[0x0][0xb20] ;  /* 0x00016400ff0d77ac */ /* 0x000e620008000800 */
[----:B--2---:R-:W-:Y:S02]  /*2a90*/  UIMAD.WIDE.U32 UR6, UR53, UR8, URZ ;  /* 0x00000008350672a5 */ /* 0x004fe4000f8e00ff */
[----:B------:R-:W-:Y:S02]  /*2aa0*/  UIMAD.WIDE.U32 UR4, UR45, UR11, URZ ;  /* 0x0000000b2d0472a5 */ /* 0x000fe4000f8e00ff */
[----:B----4-:R-:W-:Y:S02]  /*2ab0*/  UISETP.NE.AND UP2, UPT, UR12, 0x1, UPT ;  /* 0x000000010c00788c */ /* 0x010fe4000bf45270 */
[----:B------:R-:W-:Y:S01]  /*2ac0*/  UISETP.NE.AND UP0, UPT, UR10, 0x1, UPT ;  /* 0x000000010a00788c */ /* 0x000fe2000bf05270 */
[----:B------:R-:W-:-:S02]  /*2ad0*/  UMOV UR6, UR7 ;  /* 0x0000000700067c82 */ /* 0x000fc40008000000 */
[----:B------:R-:W-:Y:S01]  /*2ae0*/  UMOV UR4, UR5 ;  /* 0x0000000500047c82 */ /* 0x000fe20008000000 */
[----:B------:R-:W-:Y:S02]  /*2af0*/  USHF.R.U32.HI UR6, URZ, UR9, UR6 ;  /* 0x00000009ff067299 */ /* 0x000fe40008011606 */
[----:B-1----:R-:W-:Y:S02]  /*2b00*/  USHF.R.U32.HI UR4, URZ, UR13, UR4 ;  /* 0x0000000dff047299 */ /* 0x002fe40008011604 */
[----:B------:R-:W-:Y:S02]  /*2b10*/  USEL UR5, UR53, UR6, !UP2 ;  /* 0x0000000635057287 */ /* 0x000fe4000d000000 */
[----:B------:R-:W-:-:S04]  /*2b20*/  USEL UR4, UR45, UR4, !UP0 ;  /* 0x000000042d047287 */ /* 0x000fc8000c000000 */
[----:B------:R-:W-:Y:S02]  /*2b30*/  UIADD3 UR6, UPT, UPT, UR5, -UR4, URZ ;  /* 0x8000000405067290 */ /* 0x000fe4000fffe0ff */
[----:B------:R-:W-:Y:S02]  /*2b40*/  UIADD3 UR4, UPT, UPT, -UR5, UR4, URZ ;  /* 0x0000000405047290 */ /* 0x000fe4000fffe1ff */
[----:B------:R-:W-:Y:S02]  /*2b50*/  UIMAD UR45, UR6, UR10, UR45 ;  /* 0x0000000a062d72a4 */ /* 0x000fe4000f8e022d */
[----:B------:R-:W-:-:S12]  /*2b60*/  UIMAD UR53, UR4, UR12, UR53 ;  /* 0x0000000c043572a4 */ /* 0x000fd8000f8e0235 */
.L_x_45:
[----:B------:R-:W-:Y:S01]  /*2b70*/  VIADD R11, R11, 0x1 ;  /* 0x000000010b0b7836 */ /* 0x000fe20000000000 */
[----:B------:R-:W-:Y:S02]  /*2b80*/  R2UR UR5, R55 ;  /* 0x00000000370572ca */ /* 0x000fe400000e0000 */
[----:B------:R-:W-:Y:S02]  /*2b90*/  R2UR UR4, R54 ;  /* 0x00000000360472ca */ /* 0x000fe400000e0000 */
[C---:B------:R-:W-:Y:S02]  /*2ba0*/  ISETP.NE.AND P0, PT, R11.reuse, 0x2, PT ;  /* 0x000000020b00780c */ /* 0x040fe40003f05270 */
[----:B------:R-:W-:Y:S02]  /*2bb0*/  PLOP3.LUT P2, PT, PT, PT, PT, 0x80, 0x8 ;  /* 0x000000000008781c */ /* 0x000fe40003f4f070 */
[----:B-1----:R-:W-:Y:S02]  /*2bc0*/  SEL R0, RZ, 0x1, P0 ;  /* 0x00000001ff007807 */ /* 0x002fe40000000000 */
[----:B------:R-:W-:-:S02]  /*2bd0*/  SEL R11, R11, RZ, P0 ;  /* 0x000000ff0b0b7207 */ /* 0x000fc40000000000 */
[----:B------:R-:W-:Y:S01]  /*2be0*/  LOP3.LUT R10, R10, R0, RZ, 0x3c, !PT ;  /* 0x000000000a0a7212 */ /* 0x000fe200078e3cff */
[----:B------:R-:W-:Y:S02]  /*2bf0*/  UIADD3 UR16, UPT, UPT, UR53, UR5, URZ ;  /* 0x0000000535107290 */ /* 0x000fe4000fffe0ff */
[----:B------:R-:W-:Y:S01]  /*2c00*/  UIADD3 UR20, UPT, UPT, UR45, UR4, URZ ;  /* 0x000000042d147290 */ /* 0x000fe2000fffe0ff */
[----:B------:R-:W-:Y:S11]  /*2c10*/  BRA.U UP1, `(.L_x_46) ;  /* 0xffffffed010c7547 */ /* 0x000ff6000b83ffff */
[----:B------:R-:W-:Y:S01]  /*2c20*/  UIADD3 UR21, UPT, UPT, UR21, 0x10, URZ ;  /* 0x0000001015157890 */ /* 0x000fe2000fffe0ff */
[----:B------:R-:W-:-:S03]  /*2c30*/  SHF.L.U32 R2, R12, 0x1f, RZ ;  /* 0x0000001f0c027819 */ /* 0x000fc600000006ff */
[----:B------:R-:W-:-:S09]  /*2c40*/  ULEA UR4, UR23, UR21, 0x3 ;  /* 0x0000001517047291 */ /* 0x000fd2000f8e18ff */
[----:B------:R-:W1:Y:S02]  /*2c50*/  SYNCS.PHASECHK.TRANS64.TRYWAIT P0, [UR4], R2 ;  /* 0x00000002ff0075a7 */ /* 0x000e640008001104 */
[----:B-1----:R-:W-:Y:S05]  /*2c60*/  @!P0 BRA `(.L_x_47) ;  /* 0x0000005c00e48947 */ /* 0x002fea0003800000 */
.L_x_145:
[----:B------:R-:W-:-:S04]  /*2c70*/  UIADD3 UR4, UPT, UPT, UR23, 0x1, URZ ;  /* 0x0000000117047890 */ /* 0x000fc8000fffe0ff */
[----:B------:R-:W-:-:S04]  /*2c80*/  UISETP.NE.AND UP0, UPT, UR4, 0x2, UPT ;  /* 0x000000020400788c */ /* 0x000fc8000bf05270 */
[----:B------:R-:W-:Y:S02]  /*2c90*/  USEL UR5, URZ, 0x1, UP0 ;  /* 0x00000001ff057887 */ /* 0x000fe40008000000 */
[----:B------:R-:W-:-:S04]  /*2ca0*/  USEL UR4, UR4, URZ, UP0 ;  /* 0x000000ff04047287 */ /* 0x000fc80008000000 */
[----:B------:R-:W-:Y:S01]  /*2cb0*/  ULEA UR4, UR4, UR21, 0x3 ;  /* 0x0000001504047291 */ /* 0x000fe2000f8e18ff */
[----:B-1----:R-:W-:-:S04]  /*2cc0*/  LOP3.LUT R2, R12, UR5, RZ, 0x3c, !PT ;  /* 0x000000050c027c12 */ /* 0x002fc8000f8e3cff */
[----:B------:R-:W-:Y:S01]  /*2cd0*/  SHF.L.U32 R2, R2, 0x1f, RZ ;  /* 0x0000001f02027819 */ /* 0x000fe200000006ff */
[----:B------:R-:W-:-:S07]  /*2ce0*/  IMAD.U32 R0, RZ, RZ, UR4 ;  /* 0x00000004ff007e24 */ /* 0x000fce000f8e00ff */
.L_x_48:
[----:B-1----:R1:W2:Y:S02]  /*2cf0*/  SYNCS.PHASECHK.TRANS64.TRYWAIT P0, [R0+URZ], R2 ;  /* 0x00000002000075a7 */ /* 0x0022a400080011ff */
[----:B--2---:R-:W-:Y:S05]  /*2d00*/  @!P0 NANOSLEEP.SYNCS 0x989680 ;  /* 0x009896800000895d */ /* 0x004fea0003900000 */
[----:B------:R-:W2:Y:S02]  /*2d10*/  @!P0 SYNCS.PHASECHK.TRANS64 P0, [R0+URZ], R2 ;  /* 0x00000002000085a7 */ /* 0x000ea400080010ff */
[----:B--2---:R-:W-:Y:S05]  /*2d20*/  @P0 EXIT ;  /* 0x000000000000094d */ /* 0x004fea0003800000 */
[----:B------:R-:W-:Y:S05]  /*2d30*/  BRA `(.L_x_48) ;  /* 0xfffffffc00ec7947 */ /* 0x000fea000383ffff */
.L_x_22:
[----:B------:R-:W-:-:S04]  /*2d40*/  UISETP.NE.AND UP0, UPT, UR54, URZ, UPT ;  /* 0x000000ff3600728c */ /* 0x000fc8000bf05270 */
[----:B------:R-:W-:-:S09]  /*2d50*/  UISETP.NE.OR UP0, UPT, UR17, 0x1, UP0 ;  /* 0x000000011100788c */ /* 0x000fd20008705670 */
[----:B------:R-:W-:Y:S05]  /*2d60*/  BRA.U UP0, `(.L_x_49) ;  /* 0x0000000500487547 */ /* 0x000fea000b800000 */
[----:B------:R-:W-:Y:S01]  /*2d70*/  ISETP.GE.U32.AND P2, PT, R0, 0x4, PT ;  /* 0x000000040000780c */ /* 0x000fe20003f46070 */
[----:B------:R-:W-:Y:S01]  /*2d80*/  IMAD.MOV.U32 R12, RZ, RZ, 0x1 ;  /* 0x00000001ff0c7424 */ /* 0x000fe200078e00ff */
[----:B------:R-:W-:Y:S02]  /*2d90*/  CS2R R10, SRZ ;  /* 0x00000000000a7805 */ /* 0x000fe4000001ff00 */
[----:B------:R-:W-:Y:S01]  /*2da0*/  CS2R R8, SRZ ;  /* 0x0000000000087805 */ /* 0x000fe2000001ff00 */
[----:B------:R-:W-:Y:S01]  /*2db0*/  UMOV UR6, 0x400 ;  /* 0x0000040000067882 */ /* 0x000fe20000000000 */
[----:B------:R-:W-:Y:S01]  /*2dc0*/  UMOV UR5, URZ ;  /* 0x000000ff00057c82 */ /* 0x000fe20008000000 */
[----:B------:R-:W-:-:S12]  /*2dd0*/  ULEA UR6, UR54, UR6, 0x18 ;  /* 0x0000000636067291 */ /* 0x000fd8000f8ec0ff */
.L_x_53:
[----:B------:R-:W-:Y:S02]  /*2de0*/  LEA R2, R8, UR6, 0x3 ;  /* 0x0000000608027c11 */ /* 0x000fe4000f8e18ff */
[----:B------:R-:W-:-:S03]  /*2df0*/  SHF.L.U32 R4, R9, 0x1f, RZ ;  /* 0x0000001f09047819 */ /* 0x000fc600000006ff */
[----:B------:R-:W-:Y:S01]  /*2e00*/  VIADD R5, R2, 0xe0 ;  /* 0x000000e002057836 */ /* 0x000fe20000000000 */
[----:B------:R-:W1:Y:S02]  /*2e10*/  SYNCS.PHASECHK.TRANS64.TRYWAIT P0, [R2+URZ+0xd0], R4 ;  /* 0x0000d004020075a7 */ /* 0x000e6400080011ff */
[----:B-1----:R-:W-:Y:S05]  /*2e20*/  @!P0 BRA `(.L_x_50) ;  /* 0x0000005c008c8947 */ /* 0x002fea0003800000 */
.L_x_146:
[----:B------:R-:W-:Y:S01]  /*2e30*/  ULEA UR4, UR5, UR6, 0x3 ;  /* 0x0000000605047291 */ /* 0x000fe2000f8e18ff */
[----:B-1----:R-:W-:Y:S01]  /*2e40*/  PRMT R2, RZ, 0x654, R5 ;  /* 0x00000654ff027816 */ /* 0x002fe20000000005 */
[----:B------:R-:W-:Y:S01]  /*2e50*/  @!P2 IMAD.MOV.U32 R4, RZ, RZ, 0x10 ;  /* 0x00000010ff04a424 */ /* 0x000fe200078e00ff */
[----:B------:R-:W-:Y:S01]  /*2e60*/  SHF.L.U32 R5, R12, 0x1f, RZ ;  /* 0x0000001f0c057819 */ /* 0x000fe200000006ff */
[----:B------:R-:W-:Y:S01]  /*2e70*/  UIADD3 UR7, UPT, UPT, UR4, 0x70, URZ ;  /* 0x0000007004077890 */ /* 0x000fe2000fffe0ff */
[----:B------:R1:W-:Y:S05]  /*2e80*/  SYNCS.ARRIVE.TRANS64.RED.A1T0 RZ, [R2+URZ], RZ ;  /* 0x000000ff02ff79a7 */ /* 0x0003ea00081004ff */
[----:B------:R-:W-:Y:S01]  /*2e90*/  IMAD.U32 R6, RZ, RZ, UR7 ;  /* 0x00000007ff067e24 */ /* 0x000fe2000f8e00ff */
[----:B------:R-:W2:Y:S04]  /*2ea0*/  SYNCS.PHASECHK.TRANS64.TRYWAIT P0, [UR4+0x80], R5 ;  /* 0x00008005ff0075a7 */ /* 0x000ea80008001104 */
[----:B------:R-:W-:Y:S01]  /*2eb0*/  PRMT R6, R0, 0x654, R6 ;  /* 0x0000065400067816 */ /* 0x000fe20000000006 */
[----:B-12---:R-:W-:Y:S06]  /*2ec0*/  @!P0 BRA `(.L_x_51) ;  /* 0x0000005c00788947 */ /* 0x006fec0003800000 */
.L_x_148:
[----:B------:R-:W-:Y:S01]  /*2ed0*/  ULEA UR8, UR5, UR6, 0x4 ;  /* 0x0000000605087291 */ /* 0x000fe2000f8e20ff */
[----:B------:R-:W-:Y:S01]  /*2ee0*/  SEL R3, R6, R3, !P2 ;  /* 0x0000000306037207 */ /* 0x000fe20005000000 */
[----:B------:R-:W-:Y:S01]  /*2ef0*/  UIADD3 UR9, UPT, UPT, UR4, 0x70, URZ ;  /* 0x0000007004097890 */ /* 0x000fe2000fffe0ff */
[----:B-1----:R-:W-:Y:S01]  /*2f00*/  LEA R2, R11, UR6, 0x3 ;  /* 0x000000060b027c11 */ /* 0x002fe2000f8e18ff */
[----:B------:R-:W-:Y:S01]  /*2f10*/  UIADD3 UR8, UPT, UPT, UR8, 0x100, URZ ;  /* 0x0000010008087890 */ /* 0x000fe2000fffe0ff */
[----:B------:R1:W-:Y:S01]  /*2f20*/  @!P2 SYNCS.ARRIVE.TRANS64.RED RZ, [R3+URZ], R4 ;  /* 0x0000000403ffa9a7 */ /* 0x0003e200080004ff */
[----:B------:R-:W-:Y:S01]  /*2f30*/  UIADD3 UR4, UPT, UPT, UR5, 0x1, URZ ;  /* 0x0000000105047890 */ /* 0x000fe2000fffe0ff */
[----:B------:R-:W-:-:S03]  /*2f40*/  VIADD R8, R8, 0x1 ;  /* 0x0000000108087836 */ /* 0x000fc60000000000 */
[----:B------:R-:W-:Y:S02]  /*2f50*/  UISETP.NE.AND UP0, UPT, UR4, 0x2, UPT ;  /* 0x000000020400788c */ /* 0x000fe4000bf05270 */
[----:B------:R-:W-:Y:S01]  /*2f60*/  ISETP.NE.AND P0, PT, R8, 0x2, PT ;  /* 0x000000020800780c */ /* 0x000fe20003f05270 */
[----:B------:R-:W-:Y:S06]  /*2f70*/  UGETNEXTWORKID.BROADCAST [UR8], [UR9] ;  /* 0x00000000080073ca */ /* 0x000fec0008000100 */
[----:B------:R-:W-:Y:S02]  /*2f80*/  USEL UR7, URZ, 0x1, UP0 ;  /* 0x00000001ff077887 */ /* 0x000fe40008000000 */
[----:B------:R-:W-:-:S04]  /*2f90*/  USEL UR5, UR4, URZ, UP0 ;  /* 0x000000ff04057287 */ /* 0x000fc80008000000 */
[----:B------:R-:W-:Y:S02]  /*2fa0*/  LOP3.LUT R12, R12, UR7, RZ, 0x3c, !PT ;  /* 0x000000070c0c7c12 */ /* 0x000fe4000f8e3cff */
[----:B-1----:R-:W-:-:S04]  /*2fb0*/  SHF.L.U32 R4, R10, 0x1f, RZ ;  /* 0x0000001f0a047819 */ /* 0x002fc800000006ff */
[----:B------:R-:W1:Y:S02]  /*2fc0*/  SYNCS.PHASECHK.TRANS64.TRYWAIT P1, [R2+URZ+0x70], R4 ;  /* 0x00007004020075a7 */ /* 0x000e6400080211ff */
[----:B-1----:R-:W-:Y:S05]  /*2fd0*/  @!P1 BRA `(.L_x_52) ;  /* 0x0000005c004c9947 */ /* 0x002fea0003800000 */
.L_x_149:
[C---:B-1----:R-:W-:Y:S01]  /*2fe0*/  LEA R4, R11.reuse, UR6, 0x4 ;  /* 0x000000060b047c11 */ /* 0x042fe2000f8e20ff */
[----:B------:R-:W-:Y:S01]  /*2ff0*/  VIADD R2, R2, 0x80 ;  /* 0x0000008002027836 */ /* 0x000fe20000000000 */
[----:B------:R-:W-:Y:S01]  /*3000*/  SEL R8, R8, RZ, P0 ;  /* 0x000000ff08087207 */ /* 0x000fe20000000000 */
[----:B------:R-:W-:-:S03]  /*3010*/  VIADD R11, R11, 0x1 ;  /* 0x000000010b0b7836 */ /* 0x000fc60000000000 */
[----:B------:R-:W1:Y:S01]  /*3020*/  LDS.128 R4, [R4+0x100] ;  /* 0x0001000004047984 */ /* 0x000e620000000c00 */
[----:B------:R-:W-:Y:S02]  /*3030*/  PRMT R2, RZ, 0x654, R2 ;  /* 0x00000654ff027816 */ /* 0x000fe40000000002 */
[C---:B------:R-:W-:Y:S01]  /*3040*/  ISETP.NE.AND P1, PT, R11.reuse, 0x2, PT ;  /* 0x000000020b00780c */ /* 0x040fe20003f25270 */
[----:B------:R-:W-:Y:S01]  /*3050*/  @!PT LDS RZ, [RZ] ;  /* 0x00000000fffff984 */ /* 0x000fe20000000800 */
[----:B------:R-:W-:Y:S01]  /*3060*/  @!PT LDS RZ, [RZ] ;  /* 0x00000000fffff984 */ /* 0x000fe20000000800 */
[----:B------:R-:W-:Y:S01]  /*3070*/  @!PT LDS RZ, [RZ] ;  /* 0x00000000fffff984 */ /* 0x000fe20000000800 */
[----:B------:R-:W-:Y:S01]  /*3080*/  @!PT LDS RZ, [RZ] ;  /* 0x00000000fffff984 */ /* 0x000fe20000000800 */
[----:B------:R2:W-:Y:S06]  /*3090*/  MEMBAR.ALL.CTA ;  /* 0x0000000000007992 */ /* 0x0005ec0000008000 */
[----:B--2---:R-:W2:Y:S01]  /*30a0*/  FENCE.VIEW.ASYNC.S ;  /* 0x00000000000073c6 */ /* 0x004ea20000000000 */
[----:B------:R-:W-:Y:S01]  /*30b0*/  SEL R11, R11, RZ, P1 ;  /* 0x000000ff0b0b7207 */ /* 0x000fe20000800000 */
[----:B--2---:R2:W-:Y:S01]  /*30c0*/  SYNCS.ARRIVE.TRANS64.RED.A1T0 RZ, [R2+URZ], RZ ;  /* 0x000000ff02ff79a7 */ /* 0x0045e200081004ff */
[----:B-1----:R-:W-:-:S02]  /*30d0*/  LOP3.LUT P3, RZ, R6, 0x1, RZ, 0xc0, !PT ;  /* 0x0000000106ff7812 */ /* 0x002fc4000786c0ff */
[----:B------:R-:W-:-:S04]  /*30e0*/  SEL R4, RZ, 0x1, P1 ;  /* 0x00000001ff047807 */ /* 0x000fc80000800000 */
[----:B------:R-:W-:Y:S02]  /*30f0*/  LOP3.LUT R10, R10, R4, RZ, 0x3c, !PT ;  /* 0x000000040a0a7212 */ /* 0x000fe400078e3cff */
[----:B--2---:R-:W-:-:S04]  /*3100*/  SEL R2, RZ, 0x1, P0 ;  /* 0x00000001ff027807 */ /* 0x004fc80000000000 */
[----:B------:R-:W-:Y:S01]  /*3110*/  LOP3.LUT R9, R9, R2, RZ, 0x3c, !PT ;  /* 0x0000000209097212 */ /* 0x000fe200078e3cff */
[----:B------:R-:W-:Y:S06]  /*3120*/  @P3 BRA `(.L_x_53) ;  /* 0xfffffffc002c3947 */ /* 0x000fec000383ffff */
[----:B------:R-:W-:Y:S01]  /*3130*/  ULEA UR4, UR5, UR6, 0x3 ;  /* 0x0000000605047291 */ /* 0x000fe2000f8e18ff */
[----:B------:R-:W-:-:S08]  /*3140*/  SHF.L.U32 R2, R12, 0x1f, RZ ;  /* 0x0000001f0c027819 */ /* 0x000fd000000006ff */
[----:B------:R-:W1:Y:S02]  /*3150*/  SYNCS.PHASECHK.TRANS64 P0, [UR4+0x80], R2 ;  /* 0x00008002ff0075a7 */ /* 0x000e640008001004 */
[----:B-1----:R-:W-:Y:S05]  /*3160*/  @P0 BRA `(.L_x_54) ;  /* 0x0000000000080947 */ /* 0x002fea0003800000 */
[----:B------:R-:W1:Y:S02]  /*3170*/  SYNCS.PHASECHK.TRANS64.TRYWAIT P0, [UR4+0x80], R2 ;  /* 0x00008002ff0075a7 */ /* 0x000e640008001104 */
[----:B-1----:R-:W-:Y:S05]  /*3180*/  @!P0 BRA `(.L_x_55) ;  /* 0x0000005800f48947 */ /* 0x002fea0003800000 */
.L_x_54:
[----:B------:R-:W-:-:S04]  /*3190*/  UIADD3 UR7, UPT, UPT, UR5, 0x1, URZ ;  /* 0x0000000105077890 */ /* 0x000fc8000fffe0ff */
[----:B------:R-:W-:-:S04]  /*31a0*/  UISETP.NE.AND UP0, UPT, UR7, 0x2, UPT ;  /* 0x000000020700788c */ /* 0x000fc8000bf05270 */
[----:B------:R-:W-:Y:S02]  /*31b0*/  USEL UR8, URZ, 0x1, UP0 ;  /* 0x00000001ff087887 */ /* 0x000fe40008000000 */
[----:B------:R-:W-:-:S04]  /*31c0*/  USEL UR7, UR7, URZ, UP0 ;  /* 0x000000ff07077287 */ /* 0x000fc80008000000 */
[----:B------:R-:W-:Y:S01]  /*31d0*/  ULEA UR7, UR7, UR6, 0x3 ;  /* 0x0000000607077291 */ /* 0x000fe2000f8e18ff */
[----:B-1----:R-:W-:-:S04]  /*31e0*/  LOP3.LUT R2, R12, UR8, RZ, 0x3c, !PT ;  /* 0x000000080c027c12 */ /* 0x002fc8000f8e3cff */
[----:B------:R-:W-:-:S04]  /*31f0*/  SHF.L.U32 R0, R2, 0x1f, RZ ;  /* 0x0000001f02007819 */ /* 0x000fc800000006ff */
[----:B------:R-:W1:Y:S02]  /*3200*/  SYNCS.PHASECHK.TRANS64 P0, [UR7+0x80], R0 ;  /* 0x00008000ff0075a7 */ /* 0x000e640008001007 */
[----:B-1----:R-:W-:Y:S05]  /*3210*/  @P0 EXIT ;  /* 0x000000000000094d */ /* 0x002fea0003800000 */
[----:B------:R-:W-:Y:S02]  /*3220*/  SHF.L.U32 R2, R2, 0x1f, RZ ;  /* 0x0000001f02027819 */ /* 0x000fe400000006ff */
[----:B------:R-:W-:-:S07]  /*3230*/  MOV R0, UR7 ;  /* 0x0000000700007c02 */ /* 0x000fce0008000f00 */
.L_x_56:
[----:B-1----:R1:W2:Y:S02]  /*3240*/  SYNCS.PHASECHK.TRANS64.TRYWAIT P0, [R0+URZ+0x80], R2 ;  /* 0x00008002000075a7 */ /* 0x0022a400080011ff */
[----:B--2---:R-:W-:Y:S05]  /*3250*/  @!P0 NANOSLEEP.SYNCS 0x989680 ;  /* 0x009896800000895d */ /* 0x004fea0003900000 */
[----:B------:R-:W2:Y:S02]  /*3260*/  @!P0 SYNCS.PHASECHK.TRANS64 P0, [R0+URZ+0x80], R2 ;  /* 0x00008002000085a7 */ /* 0x000ea400080010ff */
[----:B--2---:R-:W-:Y:S05]  /*3270*/  @P0 EXIT ;  /* 0x000000000000094d */ /* 0x004fea0003800000 */
[----:B------:R-:W-:Y:S05]  /*3280*/  BRA `(.L_x_56) ;  /* 0xfffffffc00ec7947 */ /* 0x000fea000383ffff */
.L_x_49:
[----:B------:R-:W-:Y:S05]  /*3290*/  BRA.U UP4, `(.L_x_57) ;  /* 0x0000001504047547 */ /* 0x000fea000b800000 */
[----:B------:R-:W-:Y:S01]  /*32a0*/  UMOV UR4, 0x40 ;  /* 0x0000004000047882 */ /* 0x000fe20000000000 */
[----:B------:R-:W-:Y:S01]  /*32b0*/  NOP ;  /* 0x0000000000007918 */ /* 0x000fe20000000000 */
[----:B------:R-:W-:Y:S01]  /*32c0*/  ULEA UR5, UR54, UR4, 0x18 ;  /* 0x0000000436057291 */ /* 0x000fe2000f8ec0ff */
[----:B------:R-:W-:Y:S02]  /*32d0*/  UMOV UR6, 0x400 ;  /* 0x0000040000067882 */ /* 0x000fe40000000000 */
[----:B------:R-:W-:-:S06]  /*32e0*/  ULEA UR6, UR54, UR6, 0x18 ;  /* 0x0000000636067291 */ /* 0x000fcc000f8ec0ff */
[----:B------:R-:W1:Y:S02]  /*32f0*/  LDS.U8 R0, [UR5+0x1c] ;  /* 0x00001c05ff007984 */ /* 0x000e640008000000 */
[----:B-1----:R-:W-:-:S13]  /*3300*/  ISETP.NE.AND P0, PT, R0, RZ, PT ;  /* 0x000000ff0000720c */ /* 0x002fda0003f05270 */
[----:B------:R-:W-:Y:S05]  /*3310*/  @P0 BRA `(.L_x_58) ;  /* 0x0000000000580947 */ /* 0x000fea0003800000 */
[----:B------:R-:W-:-:S13]  /*3320*/  ELECT P0, URZ, PT ;  /* 0x0000000000ff782f */ /* 0x000fda0003800000 */
[----:B------:R-:W-:Y:S05]  /*3330*/  @!P0 BRA `(.L_x_59) ;  /* 0x0000000000608947 */ /* 0x000fea0003800000 */
[----:B------:R-:W-:Y:S01]  /*3340*/  UMOV UR4, 0x10 ;  /* 0x0000001000047882 */ /* 0x000fe20000000000 */
[----:B------:R-:W-:Y:S01]  /*3350*/  HFMA2 R0, -RZ, RZ, 0, 5.9604644775390625e-08 ;  /* 0x00000001ff007431 */ /* 0x000fe200000001ff */
[----:B------:R-:W-:-:S03]  /*3360*/  MOV R3, 0xffff ;  /* 0x0000ffff00037802 */ /* 0x000fc60000000f00 */
[----:B------:R-:W-:Y:S04]  /*3370*/  DEPBAR.LE SB1, 0x36 ;  /* 0x00009d800000791a */ /* 0x000fe80000000000 */
[----:B------:R-:W1:Y:S02]  /*3380*/  UTCATOMSWS.FIND_AND_SET.ALIGN UP0, UR4, UR4 ;  /* 0x00000004000475e3 */ /* 0x000e640008000800 */
[----:B-1----:R-:W-:Y:S01]  /*3390*/  MOV R4, UR4 ;  /* 0x0000000400047c02 */ /* 0x002fe20008000f00 */
[----:B------:R-:W-:Y:S06]  /*33a0*/  BRA.U UP0, `(.L_x_60) ;  /* 0x0000000100187547 */ /* 0x000fec000b800000 */
.L_x_61:
[----:B------:R-:W-:Y:S05]  /*33b0*/  NANOSLEEP 0x64 ;  /* 0x000000640000795d */ /* 0x000fea0003800000 */
[----:B------:R-:W-:-:S05]  /*33c0*/  UMOV UR4, 0x10 ;  /* 0x0000001000047882 */ /* 0x000fca0000000000 */
[----:B------:R-:W-:Y:S04]  /*33d0*/  DEPBAR.LE SB1, 0x36 ;  /* 0x00009d800000791a */ /* 0x000fe80000000000 */
[----:B------:R-:W1:Y:S02]  /*33e0*/  UTCATOMSWS.FIND_AND_SET.ALIGN UP0, UR4, UR4 ;  /* 0x00000004000475e3 */ /* 0x000e640008000800 */
[----:B-1----:R-:W-:Y:S01]  /*33f0*/  MOV R4, UR4 ;  /* 0x0000000400047c02 */ /* 0x002fe20008000f00 */
[----:B------:R-:W-:Y:S05]  /*3400*/  BRA.U !UP0, `(.L_x_61) ;  /* 0xfffffffd08e87547 */ /* 0x000fea000b83ffff */
.L_x_60:
[-C--:B------:R-:W-:Y:S02]  /*3410*/  SHF.L.U32 R3, R3, R4.reuse, RZ ;  /* 0x0000000403037219 */ /* 0x080fe400000006ff */
[----:B------:R-:W-:Y:S01]  /*3420*/  SHF.L.U32 R0, R0, R4, RZ ;  /* 0x0000000400007219 */ /* 0x000fe200000006ff */
[----:B------:R-:W-:Y:S02]  /*3430*/  IMAD.SHL.U32 R4, R4, 0x20, RZ ;  /* 0x0000002004047824 */ /* 0x000fe400078e00ff */
[----:B------:R1:W-:Y:S04]  /*3440*/  ATOMS.OR RZ, [UR5+0x14], R3 ;  /* 0x00001403ffff798c */ /* 0x0003e8000b000005 */
[----:B------:R1:W-:Y:S04]  /*3450*/  ATOMS.OR RZ, [UR5+0x18], R0 ;  /* 0x00001800ffff798c */ /* 0x0003e8000b000005 */
[----:B------:R1:W-:Y:S01]  /*3460*/  STS [UR6+0x120], R4 ;  /* 0x00012004ff007988 */ /* 0x0003e20008000806 */
[----:B------:R-:W-:Y:S05]  /*3470*/  BRA `(.L_x_59) ;  /* 0x0000000000107947 */ /* 0x000fea0003800000 */
.L_x_58:
[----:B------:R-:W-:Y:S02]  /*3480*/  MOV R0, 0xffffffff ;  /* 0xffffffff00007802 */ /* 0x000fe40000000f00 */
[----:B------:R-:W-:-:S03]  /*3490*/  MOV R4, 0x34c0 ;  /* 0x000034c000047802 */ /* 0x000fc60000000f00 */
[----:B------:R1:W-:Y:S04]  /*34a0*/  STS [UR6+0x120], R0 ;  /* 0x00012000ff007988 */ /* 0x0003e80008000806 */
[----:B-1---5:R-:W-:Y:S05]  /*34b0*/  CALL.REL.NOINC `($__internal_1_$__cuda_sm10x_tcgen05_guardrail_trap_phase_invalid_during_alloc) ;  /* 0x0000006000447944 */ /* 0x022fea0003c00000 */
.L_x_59:
[----:B------:R-:W-:Y:S05]  /*34c0*/  WARPSYNC.ALL ;  /* 0x0000000000007948 */ /* 0x000fea0003800000 */
[----:B------:R-:W2:Y:S01]  /*34d0*/  S2UR UR4, SR_CgaCtaId ;  /* 0x00000000000479c3 */ /* 0x000ea20000008800 */
[----:B------:R-:W-:Y:S01]  /*34e0*/  UMOV UR71, 0x400 ;  /* 0x0000040000477882 */ /* 0x000fe20000000000 */
[----:B------:R-:W-:-:S06]  /*34f0*/  NOP ;  /* 0x0000000000007918 */ /* 0x000fcc0000000000 */
[----:B------:R-:W-:Y:S06]  /*3500*/  BAR.ARV 0x6, 0xa0 ;  /* 0x0182800000007b1d */ /* 0x000fec0000002000 */
[----:B------:R-:W3:Y:S01]  /*3510*/  LDCU UR7, c[0x0][0x38c] ;  /* 0x00007180ff0777ac */ /* 0x000ee20008000800 */
[----:B------:R-:W-:Y:S01]  /*3520*/  LOP3.LUT R2, R2, 0xffff, RZ, 0xc0, !PT ;  /* 0x0000ffff02027812 */ /* 0x000fe200078ec0ff */
[----:B------:R-:W-:Y:S01]  /*3530*/  HFMA2 R11, -RZ, RZ, 0, 5.9604644775390625e-08 ;  /* 0x00000001ff0b7431 */ /* 0x000fe200000001ff */
[----:B------:R-:W-:Y:S01]  /*3540*/  MOV R10, RZ ;  /* 0x000000ff000a7202 */ /* 0x000fe20000000f00 */
[----:B------:R-:W4:Y:S01]  /*3550*/  LDCU UR8, c[0x0][0x38c] ;  /* 0x00007180ff0877ac */ /* 0x000f220008000800 */
[----:B------:R-:W-:-:S02]  /*3560*/  R2UR UR72, R2 ;  /* 0x00000000024872ca */ /* 0x000fc400000e0000 */
[----:B------:R-:W-:Y:S01]  /*3570*/  CS2R R8, SRZ ;  /* 0x0000000000087805 */ /* 0x000fe2000001ff00 */
[----:B------:R-:W-:Y:S01]  /*3580*/  UMOV UR75, URZ ;  /* 0x000000ff004b7c82 */ /* 0x000fe20008000000 */
[----:B------:R-:W-:Y:S01]  /*3590*/  UMOV UR9, URZ ;  /* 0x000000ff00097c82 */ /* 0x000fe20008000000 */
[----:B--2---:R-:W-:Y:S01]  /*35a0*/  ULEA UR71, UR4, UR71, 0x18 ;  /* 0x0000004704477291 */ /* 0x004fe2000f8ec0ff */
[----:B------:R-:W-:Y:S01]  /*35b0*/  UMOV UR76, 0x0 ;  /* 0x00000000004c7882 */ /* 0x000fe20000000000 */
[----:B------:R-:W-:Y:S02]  /*35c0*/  UMOV UR77, 0x4200910 ;  /* 0x04200910004d7882 */ /* 0x000fe40000000000 */
[----:B------:R-:W-:Y:S02]  /*35d0*/  UIADD3 UR6, UPT, UPT, UR71, 0x8800, URZ ;  /* 0x0000880047067890 */ /* 0x000fe4000fffe0ff */
[----:B------:R-:W-:Y:S02]  /*35e0*/  UIADD3 UR5, UPT, UPT, UR71, 0x18800, URZ ;  /* 0x0001880047057890 */ /* 0x000fe4000fffe0ff */
[----:B---3--:R-:W-:Y:S01]  /*35f0*/  UIADD3 UR7, UPT, UPT, UR7, 0x7f, URZ ;  /* 0x0000007f07077890 */ /* 0x008fe2000fffe0ff */
[----:B-1----:R-:W1:Y:S01]  /*3600*/  LDS R0, [UR71+0x120] ;  /* 0x00012047ff007984 */ /* 0x002e620008000800 */
[----:B------:R-:W-:-:S02]  /*3610*/  USHF.R.U32.HI UR6, URZ, 0x4, UR6 ;  /* 0x00000004ff067899 */ /* 0x000fc40008011606 */
[----:B------:R-:W-:Y:S02]  /*3620*/  USHF.R.S32.HI UR4, URZ, 0x1f, UR7 ;  /* 0x0000001fff047899 */ /* 0x000fe40008011407 */
[----:B------:R-:W-:Y:S02]  /*3630*/  USHF.R.U32.HI UR5, URZ, 0x4, UR5 ;  /* 0x00000004ff057899 */ /* 0x000fe40008011605 */
[----:B------:R-:W-:Y:S02]  /*3640*/  ULEA.HI UR4, UR4, UR7, URZ, 0x7 ;  /* 0x0000000704047291 */ /* 0x000fe4000f8f38ff */
[----:B------:R-:W-:Y:S02]  /*3650*/  ULOP3.LUT UR6, UR6, 0x3fff, URZ, 0xc0, !UPT ;  /* 0x00003fff06067892 */ /* 0x000fe4000f8ec0ff */
[----:B------:R-:W-:Y:S02]  /*3660*/  USHF.R.S32.HI UR10, URZ, 0x7, UR4 ;  /* 0x00000007ff0a7899 */ /* 0x000fe40008011404 */
[----:B------:R-:W-:-:S02]  /*3670*/  ULOP3.LUT UR5, UR5, 0x3fff, URZ, 0xc0, !UPT ;  /* 0x00003fff05057892 */ /* 0x000fc4000f8ec0ff */
[----:B------:R-:W-:Y:S02]  /*3680*/  UISETP.LT.AND UP0, UPT, UR10, 0x1, UPT ;  /* 0x000000010a00788c */ /* 0x000fe4000bf01270 */
[----:B------:R-:W-:Y:S01]  /*3690*/  IMAD.U32 R12, RZ, RZ, UR10 ;  /* 0x0000000aff0c7e24 */ /* 0x000fe2000f8e00ff */
[----:B------:R-:W-:Y:S02]  /*36a0*/  ULOP3.LUT UR73, UR6, 0x10000, URZ, 0xfc, !UPT ;  /* 0x0001000006497892 */ /* 0x000fe4000f8efcff */
[----:B------:R-:W-:Y:S02]  /*36b0*/  USEL UR4, UR10, 0x1, !UP0 ;  /* 0x000000010a047887 */ /* 0x000fe4000c000000 */
[----:B------:R-:W-:Y:S02]  /*36c0*/  ULOP3.LUT UR74, UR5, 0x10000, URZ, 0xfc, !UPT ;  /* 0x00010000054a7892 */ /* 0x000fe4000f8efcff */
[----:B------:R-:W-:Y:S02]  /*36d0*/  UIADD3 UR4, UPT, UPT, -UR4, URZ, URZ ;  /* 0x000000ff04047290 */ /* 0x000fe4000fffe1ff */
[----:B----4-:R-:W-:-:S04]  /*36e0*/  UISETP.GE.AND UP4, UPT, UR8, 0x1, UPT ;  /* 0x000000010800788c */ /* 0x010fc8000bf86270 */
[----:B------:R-:W-:Y:S01]  /*36f0*/  IMAD.U32 R14, RZ, RZ, UR4 ;  /* 0x00000004ff0e7e24 */ /* 0x000fe2000f8e00ff */
[----:B-1----:R-:W-:-:S13]  /*3700*/  R2UR UR7, R0 ;  /* 0x00000000000772ca */ /* 0x002fda00000e0000 */
[----:B------:R-:W-:-:S07]  /*3710*/  IMAD.U32 R15, RZ, RZ, UR7 ;  /* 0x00000007ff0f7e24 */ /* 0x000fce000f8e00ff */
.L_x_68:
[----:B------:R-:W-:Y:S02]  /*3720*/  LEA R0, R10, UR71, 0x3 ;  /* 0x000000470a007c11 */ /* 0x000fe4000f8e18ff */
[----:B------:R-:W-:Y:S02]  /*3730*/  SHF.L.U32 R2, R9, 0x1f, RZ ;  /* 0x0000001f09027819 */ /* 0x000fe400000006ff */
[----:B------:R-:W-:Y:S01]  /*3740*/  PLOP3.LUT P0, PT, PT, PT, UP4, 0x80, 0x8 ;  /* 0x000000000008781c */ /* 0x000fe20003f0f048 */
[----:B------:R-:W-:Y:S01]  /*3750*/  VIADD R3, R0, 0x80 ;  /* 0x0000008000037836 */ /* 0x000fe20000000000 */
[----:B-1----:R-:W1:Y:S02]  /*3760*/  SYNCS.PHASECHK.TRANS64.TRYWAIT P1, [R0+URZ+0x70], R2 ;  /* 0x00007002000075a7 */ /* 0x002e6400080211ff */
[----:B-1----:R-:W-:Y:S09]  /*3770*/  @!P1 BRA `(.L_x_62) ;  /* 0x0000005400909947 */ /* 0x002ff20003800000 */
.L_x_151:
[----:B------:R-:W-:Y:S01]  /*3780*/  LEA R4, R10, UR71, 0x4 ;  /* 0x000000470a047c11 */ /* 0x000fe2000f8e20ff */
[----:B------:R-:W-:Y:S01]  /*3790*/  @UP4 ULEA UR4, UR9, UR71, 0x3 ;  /* 0x0000004709044291 */ /* 0x000fe2000f8e18ff */
[----:B------:R-:W-:Y:S01]  /*37a0*/  PLOP3.LUT P2, PT, PT, PT, PT, 0x80, 0x8 ;  /* 0x000000000008781c */ /* 0x000fe20003f4f070 */
[----:B------:R-:W-:Y:S01]  /*37b0*/  ULEA UR5, UR75, UR71, 0x3 ;  /* 0x000000474b057291 */ /* 0x000fe2000f8e18ff */
[----:B------:R-:W-:Y:S02]  /*37c0*/  PRMT R3, RZ, 0x654, R3 ;  /* 0x00000654ff037816 */ /* 0x000fe40000000003 */
[----:B------:R-:W2:Y:S01]  /*37d0*/  LDS.128 R4, [R4+0x100] ;  /* 0x0001000004047984 */ /* 0x000ea20000000c00 */
[----:B-1----:R-:W-:Y:S02]  /*37e0*/  @P0 SHF.L.U32 R2, R8, 0x1f, RZ ;  /* 0x0000001f08020819 */ /* 0x002fe400000006ff */
[----:B------:R-:W-:Y:S01]  /*37f0*/  SHF.L.U32 R0, R11, 0x1f, RZ ;  /* 0x0000001f0b007819 */ /* 0x000fe200000006ff */
[----:B------:R-:W-:Y:S01]  /*3800*/  @!PT LDS RZ, [RZ] ;  /* 0x00000000fffff984 */ /* 0x000fe20000000800 */
[----:B------:R-:W-:Y:S01]  /*3810*/  @!PT LDS RZ, [RZ] ;  /* 0x00000000fffff984 */ /* 0x000fe20000000800 */
[----:B------:R-:W-:Y:S01]  /*3820*/  @!PT LDS RZ, [RZ] ;  /* 0x00000000fffff984 */ /* 0x000fe20000000800 */
[----:B------:R-:W-:Y:S01]  /*3830*/  @!PT LDS RZ, [RZ] ;  /* 0x00000000fffff984 */ /* 0x000fe20000000800 */
[----:B------:R1:W-:Y:S06]  /*3840*/  MEMBAR.ALL.CTA ;  /* 0x0000000000007992 */ /* 0x0003ec0000008000 */
[----:B-1----:R-:W1:Y:S01]  /*3850*/  FENCE.VIEW.ASYNC.S ;  /* 0x00000000000073c6 */ /* 0x002e620000000000 */
[----:B------:R-:W-:Y:S01]  /*3860*/  R2UR UR6, R15 ;  /* 0x000000000f0672ca */ /* 0x000fe200000e0000 */
[----:B------:R-:W-:Y:S01]  /*3870*/  IMAD.U32 R13, RZ, RZ, UR5 ;  /* 0x00000005ff0d7e24 */ /* 0x000fe2000f8e00ff */
[----:B-1----:R1:W-:Y:S01]  /*3880*/  SYNCS.ARRIVE.TRANS64.RED.A1T0 RZ, [R3+URZ], RZ ;  /* 0x000000ff03ff79a7 */ /* 0x0023e200081004ff */
[----:B------:R1:W3:Y:S01]  /*3890*/  @P0 SYNCS.PHASECHK.TRANS64.TRYWAIT P2, [UR4], R2 ;  /* 0x00000002ff0005a7 */ /* 0x0002e20008041104 */
[----:B------:R-:W-:Y:S01]  /*38a0*/  ULEA.HI UR4, UR75, UR75, URZ, 0x1 ;  /* 0x0000004b4b047291 */ /* 0x000fe2000f8f08ff */
[----:B--2---:R-:W-:-:S03]  /*38b0*/  LOP3.LUT P1, RZ, R6, 0x1, RZ, 0xc0, !PT ;  /* 0x0000000106ff7812 */ /* 0x004fc6000782c0ff */
[----:B------:R-:W-:-:S04]  /*38c0*/  ULOP3.LUT UR8, UR4, 0xffe, URZ, 0xc0, !UPT ;  /* 0x00000ffe04087892 */ /* 0x000fc8000f8ec0ff */
[----:B------:R-:W-:Y:S01]  /*38d0*/  UIADD3 UR8, UPT, UPT, -UR8, UR75, URZ ;  /* 0x0000004b08087290 */ /* 0x000fe2000fffe1ff */
[----:B------:R-:W2:Y:S01]  /*38e0*/  SYNCS.PHASECHK.TRANS64.TRYWAIT P0, [UR5+0xb0], R0 ;  /* 0x0000b000ff0075a7 */ /* 0x000ea20008001105 */
[----:B------:R-:W-:-:S04]  /*38f0*/  USHF.L.U32 UR5, UR4, 0x6, URZ ;  /* 0x0000000604057899 */ /* 0x000fc800080006ff */
[----:B------:R-:W-:-:S04]  /*3900*/  ULOP3.LUT UR4, UR5, 0xffffff80, URZ, 0xc0, !UPT ;  /* 0xffffff8005047892 */ /* 0x000fc8000f8ec0ff */
[----:B------:R-:W-:-:S04]  /*3910*/  UIADD3 UR4, UPT, UPT, UR6, UR4, URZ ;  /* 0x0000000406047290 */ /* 0x000fc8000fffe0ff */
[----:B------:R-:W-:Y:S01]  /*3920*/  ULEA UR8, UR8, UR4, 0x14 ;  /* 0x0000000408087291 */ /* 0x000fe2000f8ea0ff */
[----:B-123--:R-:W-:Y:S11]  /*3930*/  @!P0 BRA `(.L_x_63) ;  /* 0x0000005400348947 */ /* 0x00eff60003800000 */
.L_x_153:
[----:B------:R-:W-:Y:S01]  /*3940*/  IADD3 R10, PT, PT, R10, 0x1, RZ ;  /* 0x000000010a0a7810 */ /* 0x000fe20007ffe0ff */
[----:B------:R-:W-:Y:S06]  /*3950*/  BRA.U !UP4, `(.L_x_64) ;  /* 0x000000050cec7547 */ /* 0x000fec000b800000 */
[----:B------:R-:W-:Y:S01]  /*3960*/  R2UR UR69, R14 ;  /* 0x000000000e4572ca */ /* 0x000fe200000e0000 */
[----:B------:R-:W-:Y:S01]  /*3970*/  UPLOP3.LUT UP2, UPT, UPT, UPT, UPT, 0x40, 0x4 ;  /* 0x000000000004789c */ /* 0x000fe20003f4e870 */
[----:B------:R-:W-:Y:S01]  /*3980*/  R2UR UR68, R12 ;  /* 0x000000000c4472ca */ /* 0x000fe200000e0000 */
[----:B------:R-:W-:-:S14]  /*3990*/  UMOV UR7, UR9 ;  /* 0x0000000900077c82 */ /* 0x000fdc0008000000 */
.L_x_67:
[----:B------:R-:W-:Y:S02]  /*39a0*/  UIADD3 UR69, UPT, UPT, UR69, 0x1, URZ ;  /* 0x0000000145457890 */ /* 0x000fe4000fffe0ff */
[----:B--2---:R-:W-:Y:S02]  /*39b0*/  ULEA UR5, UR7, UR71, 0x3 ;  /* 0x0000004707057291 */ /* 0x004fe4000f8e18ff */
[----:B------:R-:W-:Y:S01]  /*39c0*/  UISETP.NE.AND UP3, UPT, UR69, URZ, UPT ;  /* 0x000000ff4500728c */ /* 0x000fe2000bf65270 */
[----:B------:R-:W-:Y:S10]  /*39d0*/  @P2 BRA `(.L_x_65) ;  /* 0x00000000000c2947 */ /* 0x000ff40003800000 */
[----:B-1----:R-:W-:Y:S04]  /*39e0*/  SHF.L.U32 R2, R8, 0x1f, RZ ;  /* 0x0000001f08027819 */ /* 0x002fe800000006ff */
[----:B------:R-:W1:Y:S02]  /*39f0*/  SYNCS.PHASECHK.TRANS64.TRYWAIT P0, [UR5], R2 ;  /* 0x00000002ff0075a7 */ /* 0x000e640008001105 */
[----:B-1----:R-:W-:Y:S05]  /*3a00*/  @!P0 BRA `(.L_x_66) ;  /* 0x00000054001c8947 */ /* 0x002fea0003800000 */
.L_x_65:
[----:B------:R-:W-:Y:S01]  /*3a10*/  UISETP.NE.AND UP0, UPT, UR68, 0x1, UPT ;  /* 0x000000014400788c */ /* 0x000fe2000bf05270 */
[----:B------:R-:W-:Y:S01]  /*3a20*/  PLOP3.LUT P2, PT, PT, PT, PT, 0x80, 0x8 ;  /* 0x000000000008781c */ /* 0x000fe20003f4f070 */
[----:B------:R-:W-:Y:S01]  /*3a30*/  UIADD3 UR9, UPT, UPT, UR7, 0x1, URZ ;  /* 0x0000000107097890 */ /* 0x000fe2000fffe0ff */
[----:B------:R-:W-:Y:S01]  /*3a40*/  MOV.SPILL R3, UR77 ;  /* 0x0000004d00037c02 */ /* 0x000fe20009000f00 */
[----:B------:R-:W-:Y:S01]  /*3a50*/  UIADD3 UR70, UPT, UPT, UR5, 0x10, URZ ;  /* 0x0000001005467890 */ /* 0x000fe2000fffe0ff */
[----:B-1----:R-:W-:Y:S01]  /*3a60*/  MOV.SPILL R2, UR76 ;  /* 0x0000004c00027c02 */ /* 0x002fe20009000f00 */
[----:B------:R-:W-:Y:S01]  /*3a70*/  UISETP.NE.AND UP1, UPT, UR9, 0x2, UPT ;  /* 0x000000020900788c */ /* 0x000fe2000bf25270 */
[----:B------:R-:W-:Y:S01]  /*3a80*/  PLOP3.LUT P0, PT, PT, PT, UP0, 0x80, 0x8 ;  /* 0x000000000008781c */ /* 0x000fe20003f0f008 */
[----:B------:R-:W-:Y:S02]  /*3a90*/  ULEA UR6, UR7, UR74, 0xc ;  /* 0x0000004a07067291 */ /* 0x000fe4000f8e60ff */
[----:B------:R-:W-:Y:S02]  /*3aa0*/  USEL UR5, URZ, 0x1, UP1 ;  /* 0x00000001ff057887 */ /* 0x000fe40008800000 */
[----:B------:R-:W-:Y:S02]  /*3ab0*/  USEL UR9, UR9, URZ, UP1 ;  /* 0x000000ff09097287 */ /* 0x000fe40008800000 */
[----:B------:R-:W-:Y:S02]  /*3ac0*/  ULEA UR4, UR7, UR73, 0xb ;  /* 0x0000004907047291 */ /* 0x000fe4000f8e58ff */
[----:B------:R-:W-:Y:S01]  /*3ad0*/  @UP0 ULEA UR7, UR9, UR71, 0x3 ;  /* 0x0000004709070291 */ /* 0x000fe2000f8e18ff */
[----:B------:R-:W-:Y:S01]  /*3ae0*/  LOP3.LUT R8, R8, UR5, RZ, 0x3c, !PT ;  /* 0x0000000508087c12 */ /* 0x000fe2000f8e3cff */
[----:B------:R-:W-:Y:S02]  /*3af0*/  UIADD3 UR22, UPT, UPT, UR6, 0x2, URZ ;  /* 0x0000000206167890 */ /* 0x000fe4000fffe0ff */
[----:B------:R-:W-:Y:S01]  /*3b00*/  UIADD3 UR18, UPT, UPT, UR4, 0x2, URZ ;  /* 0x0000000204127890 */ /* 0x000fe2000fffe0ff */
[----:B------:R-:W-:Y:S01]  /*3b10*/  @P0 SHF.L.U32 R0, R8, 0x1f, RZ ;  /* 0x0000001f08000819 */ /* 0x000fe200000006ff */
[----:B------:R-:W-:Y:S02]  /*3b20*/  UIADD3 UR14, UPT, UPT, UR6, 0x4, URZ ;  /* 0x00000004060e7890 */ /* 0x000fe4000fffe0ff */
[----:B------:R-:W-:Y:S01]  /*3b30*/  UIADD3 UR12, UPT, UPT, UR4, 0x4, URZ ;  /* 0x00000004040c7890 */ /* 0x000fe2000fffe0ff */
[----:B------:R2:W3:Y:S01]  /*3b40*/  @P0 SYNCS.PHASECHK.TRANS64.TRYWAIT P2, [UR7], R0 ;  /* 0x00000000ff0005a7 */ /* 0x0004e20008041107 */
[----:B------:R-:W-:Y:S02]  /*3b50*/  UIADD3 UR66, UPT, UPT, UR6, 0x6, URZ ;  /* 0x0000000606427890 */ /* 0x000fe4000fffe0ff */
        /* <DEDUP_REMOVED lines=24> */
[----:B------:R-:W-:Y:S01]  /*3ce0*/  UIADD3 UR68, UPT, UPT, UR68, -0x1, URZ ;  /* 0xffffffff44447890 */ /* 0x000fe2000fffe0ff */
[----:B------:R-:W-:Y:S01]  /*3cf0*/  UMOV UR7, 0x40004040 ;  /* 0x4000404000077882 */ /* 0x000fe20000000000 */
[----:B------:R-:W-:Y:S01]  /*3d00*/  UMOV UR76, 0x0 ;  /* 0x00000000004c7882 */ /* 0x000fe20000000000 */
[----:B------:R-:W-:Y:S01]  /*3d10*/  UMOV UR77, 0x4200910 ;  /* 0x04200910004d7882 */ /* 0x000fe20000000000 */
[----:B------:R-:W-:Y:S01]  /*3d20*/  UMOV UR5, 0x40004040 ;  /* 0x4000404000057882 */ /* 0x000fe20000000000 */
[----:B------:R-:W-:Y:S01]  /*3d30*/  UMOV UR23, 0x40004040 ;  /* 0x4000404000177882 */ /* 0x000fe20000000000 */
[----:B------:R1:W-:Y:S01]  /*3d40*/  UTCHMMA gdesc[UR4], gdesc[UR6], tmem[UR8], tmem[UR76], idesc[UR77], UP2 ;  /* 0x00ff4c06040075ea */ /* 0x0003e20009000008 */
[----:B------:R-:W-:Y:S01]  /*3d50*/  UPLOP3.LUT UP2, UPT, UPT, UPT, UPT, 0x80, 0x8 ;  /* 0x000000000008789c */ /* 0x000fe20003f4f070 */
[----:B------:R-:W-:Y:S01]  /*3d60*/  UMOV UR19, 0x40004040 ;  /* 0x4000404000137882 */ /* 0x000fe20000000000 */
[----:B------:R-:W-:Y:S01]  /*3d70*/  UMOV UR15, 0x40004040 ;  /* 0x40004040000f7882 */ /* 0x000fe20000000000 */
[----:B------:R4:W-:Y:S01]  /*3d80*/  UTCHMMA gdesc[UR18], gdesc[UR22], tmem[UR8], tmem[UR76], idesc[UR77], UPT ;  /* 0x00ff4c16120075ea */ /* 0x0009e2000b800008 */
[----:B------:R-:W-:Y:S01]  /*3d90*/  UMOV UR13, 0x40004040 ;  /* 0x40004040000d7882 */ /* 0x000fe20000000000 */
        /* <DEDUP_REMOVED lines=18> */
[----:B-1----:R-:W-:Y:S01]  /*3ec0*/  UIADD3 UR4, UPT, UPT, UR4, 0x606, URZ ;  /* 0x0000060604047890 */ /* 0x002fe2000fffe0ff */
[----:B------:R-:W-:Y:S01]  /*3ed0*/  UMOV UR6, 0x0 ;  /* 0x0000000000067882 */ /* 0x000fe20000000000 */
[----:B------:R-:W-:Y:S01]  /*3ee0*/  UMOV UR7, 0x4200910 ;  /* 0x0420091000077882 */ /* 0x000fe20000000000 */
[----:B------:R-:W-:Y:S01]  /*3ef0*/  UMOV UR31, 0x40004040 ;  /* 0x40004040001f7882 */ /* 0x000fe20000000000 */
[----:B----4-:R-:W-:Y:S01]  /*3f00*/  UMOV UR22, 0x0 ;  /* 0x0000000000167882 */ /* 0x010fe20000000000 */
[----:B------:R-:W-:Y:S01]  /*3f10*/  UMOV UR23, 0x4200910 ;  /* 0x0420091000177882 */ /* 0x000fe20000000000 */
[----:B------:R-:W-:Y:S01]  /*3f20*/  R2UR.FILL UR77, R3 ;  /* 0x00000000034d72ca */ /* 0x000fe200004e0000 */
[----:B------:R1:W-:Y:S01]  /*3f30*/  UTCHMMA gdesc[UR12], gdesc[UR14], tmem[UR8], tmem[UR22], idesc[UR23], UPT ;  /* 0x00ff160e0c0075ea */ /* 0x0003e2000b800008 */
[----:B------:R-:W-:Y:S01]  /*3f40*/  R2UR.FILL UR76, R2 ;  /* 0x00000000024c72ca */ /* 0x000fe200004e0000 */
[----:B------:R-:W-:Y:S01]  /*3f50*/  UTCHMMA gdesc[UR64], gdesc[UR66], tmem[UR8], tmem[UR22], idesc[UR23], UPT ;  /* 0x00ff1642400075ea */ /* 0x000fe2000b800008 */
[----:B------:R-:W-:Y:S01]  /*3f60*/  UTCHMMA gdesc[UR60], gdesc[UR62], tmem[UR8], tmem[UR22], idesc[UR23], UPT ;  /* 0x00ff163e3c0075ea */ /* 0x000fe2000b800008 */
[----:B------:R-:W-:Y:S01]  /*3f70*/  UMOV UR18, 0x0 ;  /* 0x0000000000127882 */ /* 0x000fe20000000000 */
[----:B------:R-:W-:Y:S01]  /*3f80*/  UMOV UR19, 0x4200910 ;  /* 0x0420091000137882 */ /* 0x000fe20000000000 */
[----:B------:R-:W-:Y:S01]  /*3f90*/  UMOV UR29, 0x40004040 ;  /* 0x40004040001d7882 */ /* 0x000fe20000000000 */
[----:B------:R-:W-:Y:S01]  /*3fa0*/  UTCHMMA gdesc[UR56], gdesc[UR58], tmem[UR8], tmem[UR18], idesc[UR19], UPT ;  /* 0x00ff123a380075ea */ /* 0x000fe2000b800008 */
[----:B------:R-:W-:Y:S01]  /*3fb0*/  UTCHMMA gdesc[UR52], gdesc[UR54], tmem[UR8], tmem[UR18], idesc[UR19], UPT ;  /* 0x00ff1236340075ea */ /* 0x000fe2000b800008 */
[----:B------:R-:W-:Y:S01]  /*3fc0*/  UTCHMMA gdesc[UR48], gdesc[UR50], tmem[UR8], tmem[UR18], idesc[UR19], UPT ;  /* 0x00ff1232300075ea */ /* 0x000fe2000b800008 */
[----:B------:R-:W-:Y:S01]  /*3fd0*/  UTCHMMA gdesc[UR44], gdesc[UR46], tmem[UR8], tmem[UR6], idesc[UR7], UPT ;  /* 0x00ff062e2c0075ea */ /* 0x000fe2000b800008 */
[----:B------:R-:W-:Y:S01]  /*3fe0*/  UMOV UR27, 0x40004040 ;  /* 0x40004040001b7882 */ /* 0x000fe20000000000 */
[----:B------:R-:W-:Y:S01]  /*3ff0*/  UMOV UR25, 0x40004040 ;  /* 0x4000404000197882 */ /* 0x000fe20000000000 */
[----:B------:R-:W-:Y:S01]  /*4000*/  UMOV UR21, 0x40004040 ;  /* 0x4000404000157882 */ /* 0x000fe20000000000 */
[----:B------:R-:W-:Y:S01]  /*4010*/  UMOV UR17, 0x40004040 ;  /* 0x4000404000117882 */ /* 0x000fe20000000000 */
[----:B------:R-:W-:Y:S01]  /*4020*/  UMOV UR11, 0x40004040 ;  /* 0x40004040000b7882 */ /* 0x000fe20000000000 */
[----:B-1----:R-:W-:Y:S01]  /*4030*/  UMOV UR12, 0x0 ;  /* 0x00000000000c7882 */ /* 0x002fe20000000000 */
[----:B------:R-:W-:Y:S01]  /*4040*/  UMOV UR13, 0x4200910 ;  /* 0x04200910000d7882 */ /* 0x000fe20000000000 */
[----:B------:R-:W-:Y:S01]  /*4050*/  UMOV UR14, 0x0 ;  /* 0x00000000000e7882 */ /* 0x000fe20000000000 */
[----:B------:R-:W-:Y:S01]  /*4060*/  UTCHMMA gdesc[UR40], gdesc[UR42], tmem[UR8], tmem[UR12], idesc[UR13], UPT ;  /* 0x00ff0c2a280075ea */ /* 0x000fe2000b800008 */
[----:B------:R-:W-:Y:S01]  /*4070*/  UTCHMMA gdesc[UR36], gdesc[UR38], tmem[UR8], tmem[UR6], idesc[UR7], UPT ;  /* 0x00ff0626240075ea */ /* 0x000fe2000b800008 */
[----:B------:R-:W-:Y:S01]  /*4080*/  UMOV UR15, 0x4200910 ;  /* 0x04200910000f7882 */ /* 0x000fe20000000000 */
[----:B------:R-:W-:Y:S01]  /*4090*/  UTCHMMA gdesc[UR32], gdesc[UR34], tmem[UR8], tmem[UR18], idesc[UR19], UPT ;  /* 0x00ff1222200075ea */ /* 0x000fe2000b800008 */
[----:B------:R-:W-:Y:S01]  /*40a0*/  UTCHMMA gdesc[UR28], gdesc[UR30], tmem[UR8], tmem[UR14], idesc[UR15], UPT ;  /* 0x00ff0e1e1c0075ea */ /* 0x000fe2000b800008 */
[----:B------:R-:W-:Y:S01]  /*40b0*/  UTCHMMA gdesc[UR24], gdesc[UR26], tmem[UR8], tmem[UR12], idesc[UR13], UPT ;  /* 0x00ff0c1a180075ea */ /* 0x000fe2000b800008 */
[----:B------:R1:W-:Y:S01]  /*40c0*/  UTCHMMA gdesc[UR16], gdesc[UR20], tmem[UR8], tmem[UR6], idesc[UR7], UPT ;  /* 0x00ff0614100075ea */ /* 0x0003e2000b800008 */
[----:B------:R2:W-:Y:S01]  /*40d0*/  UTCHMMA gdesc[UR4], gdesc[UR10], tmem[UR8], tmem[UR76], idesc[UR77], UPT ;  /* 0x00ff4c0a040075ea */ /* 0x0005e2000b800008 */
[----:B------:R2:W-:Y:S01]  /*40e0*/  UTCBAR.MULTICAST [UR70], URZ, UR72 ;  /* 0x000000ff460073e9 */ /* 0x0005e20008000848 */
[----:B-1----:R-:W-:Y:S01]  /*40f0*/  UMOV UR7, UR9 ;  /* 0x0000000900077c82 */ /* 0x002fe20008000000 */
[----:B---3--:R-:W-:Y:S05]  /*4100*/  BRA.U UP3, `(.L_x_67) ;  /* 0xfffffff903247547 */ /* 0x008fea000b83ffff */
.L_x_64:
[----:B--2---:R-:W-:Y:S02]  /*4110*/  R2UR UR4, R13 ;  /* 0x000000000d0472ca */ /* 0x004fe400000e0000 */
[----:B------:R-:W-:-:S04]  /*4120*/  ISETP.NE.AND P0, PT, R10, 0x2, PT ;  /* 0x000000020a00780c */ /* 0x000fc80003f05270 */
[----:B-1----:R-:W-:Y:S02]  /*4130*/  SEL R0, RZ, 0x1, P0 ;  /* 0x00000001ff007807 */ /* 0x002fe40000000000 */
[----:B------:R-:W-:Y:S02]  /*4140*/  SEL R10, R10, RZ, P0 ;  /* 0x000000ff0a0a7207 */ /* 0x000fe40000000000 */
[----:B------:R-:W-:-:S03]  /*4150*/  LOP3.LUT R9, R9, R0, RZ, 0x3c, !PT ;  /* 0x0000000009097212 */ /* 0x000fc600078e3cff */
[----:B------:R-:W-:Y:S02]  /*4160*/  UIADD3 UR5, UPT, UPT, UR4, 0x90, URZ ;  /* 0x0000009004057890 */ /* 0x000fe4000fffe0ff */
[----:B------:R-:W-:-:S04]  /*4170*/  UIADD3 UR4, UPT, UPT, UR75, 0x1, URZ ;  /* 0x000000014b047890 */ /* 0x000fc8000fffe0ff */
[----:B------:R-:W-:-:S03]  /*4180*/  UISETP.NE.AND UP0, UPT, UR4, 0x4, UPT ;  /* 0x000000040400788c */ /* 0x000fc6000bf05270 */
[----:B------:R1:W-:Y:S01]  /*4190*/  UTCBAR [UR5], URZ ;  /* 0x000000ff050073e9 */ /* 0x0003e200080000ff */
[----:B------:R-:W-:Y:S02]  /*41a0*/  USEL UR6, URZ, 0x1, UP0 ;  /* 0x00000001ff067887 */ /* 0x000fe40008000000 */
[----:B------:R-:W-:-:S04]  /*41b0*/  USEL UR75, UR4, URZ, UP0 ;  /* 0x000000ff044b7287 */ /* 0x000fc80008000000 */
[----:B------:R-:W-:Y:S01]  /*41c0*/  LOP3.LUT R11, R11, UR6, RZ, 0x3c, !PT ;  /* 0x000000060b0b7c12 */ /* 0x000fe2000f8e3cff */
[----:B------:R-:W-:Y:S07]  /*41d0*/  @P1 BRA `(.L_x_68) ;  /* 0xfffffff400501947 */ /* 0x000fee000383ffff */
[----:B------:R-:W2:Y:S01]  /*41e0*/  S2UR UR8, SR_CgaCtaId ;  /* 0x00000000000879c3 */ /* 0x000ea20000008800 */
[----:B------:R-:W-:Y:S01]  /*41f0*/  ELECT P0, URZ, PT ;  /* 0x0000000000ff782f */ /* 0x000fe20003800000 */
[----:B------:R-:W-:Y:S01]  /*4200*/  IMAD.MOV.U32 R0, RZ, RZ, 0x1 ;  /* 0x00000001ff007424 */ /* 0x000fe200078e00ff */
[----:B------:R-:W-:Y:S01]  /*4210*/  UIADD3 UR71, UPT, UPT, UR71, 0xb0, URZ ;  /* 0x000000b047477890 */ /* 0x000fe2000fffe0ff */
[----:B------:R-:W-:Y:S01]  /*4220*/  SHF.L.U32 R2, R11, 0x1f, RZ ;  /* 0x0000001f0b027819 */ /* 0x000fe200000006ff */
[----:B------:R-:W-:-:S03]  /*4230*/  UMOV UR4, 0x40 ;  /* 0x0000004000047882 */ /* 0x000fc60000000000 */
[----:B------:R-:W-:Y:S01]  /*4240*/  UVIRTCOUNT.DEALLOC.SMPOOL 0x80 ;  /* 0x000000800000784c */ /* 0x000fe20000000000 */
[----:B--2---:R-:W-:Y:S02]  /*4250*/  ULEA UR8, UR8, UR4, 0x18 ;  /* 0x0000000408087291 */ /* 0x004fe4000f8ec0ff */
[----:B------:R-:W-:-:S07]  /*4260*/  ULEA UR4, UR75, UR71, 0x3 ;  /* 0x000000474b047291 */ /* 0x000fce000f8e18ff */
[----:B------:R2:W-:Y:S02]  /*4270*/  @P0 STS.U8 [UR8+0x1c], R0 ;  /* 0x00001c00ff000988 */ /* 0x0005e40008000008 */
[----:B------:R-:W3:Y:S02]  /*4280*/  SYNCS.PHASECHK.TRANS64.TRYWAIT P0, [UR4], R2 ;  /* 0x00000002ff0075a7 */ /* 0x000ee40008001104 */
[----:B--23--:R-:W-:Y:S05]  /*4290*/  @!P0 BRA `(.L_x_69) ;  /* 0x0000004c00108947 */ /* 0x00cfea0003800000 */
.L_x_156:
[----:B------:R-:W-:-:S04]  /*42a0*/  UIADD3 UR4, UPT, UPT, UR75, 0x1, URZ ;  /* 0x000000014b047890 */ /* 0x000fc8000fffe0ff */
[----:B------:R-:W-:-:S04]  /*42b0*/  UISETP.NE.AND UP0, UPT, UR4, 0x4, UPT ;  /* 0x000000040400788c */ /* 0x000fc8000bf05270 */
[----:B------:R-:W-:Y:S02]  /*42c0*/  USEL UR6, URZ, 0x1, UP0 ;  /* 0x00000001ff067887 */ /* 0x000fe40008000000 */
[----:B------:R-:W-:-:S04]  /*42d0*/  USEL UR4, UR4, URZ, UP0 ;  /* 0x000000ff04047287 */ /* 0x000fc80008000000 */
[----:B-1----:R-:W-:Y:S01]  /*42e0*/  ULEA UR5, UR4, UR71, 0x3 ;  /* 0x0000004704057291 */ /* 0x002fe2000f8e18ff */
[----:B--2---:R-:W-:-:S04]  /*42f0*/  LOP3.LUT R2, R11, UR6, RZ, 0x3c, !PT ;  /* 0x000000060b027c12 */ /* 0x004fc8000f8e3cff */
[----:B------:R-:W-:-:S04]  /*4300*/  SHF.L.U32 R3, R2, 0x1f, RZ ;  /* 0x0000001f02037819 */ /* 0x000fc800000006ff */
[----:B------:R-:W1:Y:S02]  /*4310*/  SYNCS.PHASECHK.TRANS64.TRYWAIT P0, [UR5], R3 ;  /* 0x00000003ff0075a7 */ /* 0x000e640008001105 */
[----:B-1----:R-:W-:Y:S05]  /*4320*/  @!P0 BRA `(.L_x_70) ;  /* 0x0000004c00048947 */ /* 0x002fea0003800000 */
.L_x_158:
[----:B------:R-:W-:-:S04]  /*4330*/  UIADD3 UR4, UPT, UPT, UR4, 0x1, URZ ;  /* 0x0000000104047890 */ /* 0x000fc8000fffe0ff */
[----:B------:R-:W-:-:S04]  /*4340*/  UISETP.NE.AND UP0, UPT, UR4, 0x4, UPT ;  /* 0x000000040400788c */ /* 0x000fc8000bf05270 */
[----:B------:R-:W-:Y:S02]  /*4350*/  USEL UR6, URZ, 0x1, UP0 ;  /* 0x00000001ff067887 */ /* 0x000fe40008000000 */
[----:B------:R-:W-:-:S04]  /*4360*/  USEL UR4, UR4, URZ, UP0 ;  /* 0x000000ff04047287 */ /* 0x000fc80008000000 */
[----:B------:R-:W-:Y:S01]  /*4370*/  ULEA UR5, UR4, UR71, 0x3 ;  /* 0x0000004704057291 */ /* 0x000fe2000f8e18ff */
[----:B------:R-:W-:-:S04]  /*4380*/  LOP3.LUT R2, R2, UR6, RZ, 0x3c, !PT ;  /* 0x0000000602027c12 */ /* 0x000fc8000f8e3cff */
[----:B-1----:R-:W-:-:S04]  /*4390*/  SHF.L.U32 R3, R2, 0x1f, RZ ;  /* 0x0000001f02037819 */ /* 0x002fc800000006ff */
[----:B------:R-:W1:Y:S02]  /*43a0*/  SYNCS.PHASECHK.TRANS64.TRYWAIT P0, [UR5], R3 ;  /* 0x00000003ff0075a7 */ /* 0x000e640008001105 */
[----:B-1----:R-:W-:Y:S05]  /*43b0*/  @!P0 BRA `(.L_x_71) ;  /* 0x0000004800f88947 */ /* 0x002fea0003800000 */
.L_x_160:
[----:B------:R-:W-:-:S04]  /*43c0*/  UIADD3 UR4, UPT, UPT, UR4, 0x1, URZ ;  /* 0x0000000104047890 */ /* 0x000fc8000fffe0ff */
[----:B------:R-:W-:-:S04]  /*43d0*/  UISETP.NE.AND UP0, UPT, UR4, 0x4, UPT ;  /* 0x000000040400788c */ /* 0x000fc8000bf05270 */
[----:B------:R-:W-:Y:S02]  /*43e0*/  USEL UR5, URZ, 0x1, UP0 ;  /* 0x00000001ff057887 */ /* 0x000fe40008000000 */
[----:B------:R-:W-:-:S04]  /*43f0*/  USEL UR4, UR4, URZ, UP0 ;  /* 0x000000ff04047287 */ /* 0x000fc80008000000 */
[----:B------:R-:W-:Y:S01]  /*4400*/  ULEA UR4, UR4, UR71, 0x3 ;  /* 0x0000004704047291 */ /* 0x000fe2000f8e18ff */
[----:B------:R-:W-:-:S04]  /*4410*/  LOP3.LUT R2, R2, UR5, RZ, 0x3c, !PT ;  /* 0x0000000502027c12 */ /* 0x000fc8000f8e3cff */
[----:B------:R-:W-:-:S04]  /*4420*/  SHF.L.U32 R2, R2, 0x1f, RZ ;  /* 0x0000001f02027819 */ /* 0x000fc800000006ff */
[----:B------:R-:W2:Y:S02]  /*4430*/  SYNCS.PHASECHK.TRANS64.TRYWAIT P0, [UR4], R2 ;  /* 0x00000002ff0075a7 */ /* 0x000ea40008001104 */
[----:B--2---:R-:W-:Y:S05]  /*4440*/  @!P0 BRA `(.L_x_72) ;  /* 0x0000004800ec8947 */ /* 0x004fea0003800000 */
.L_x_162:
[----:B------:R-:W-:Y:S01]  /*4450*/  NOP ;  /* 0x0000000000007918 */ /* 0x000fe20000000000 */
[----:B-1----:R-:W1:Y:S01]  /*4460*/  LDS R0, [UR8+0x14] ;  /* 0x00001408ff007984 */ /* 0x002e620008000800 */
[----:B------:R-:W-:Y:S01]  /*4470*/  R2UR UR4, R15 ;  /* 0x000000000f0472ca */ /* 0x000fe200000e0000 */
[----:B------:R-:W-:Y:S01]  /*4480*/  UMOV UR5, 0xffff ;  /* 0x0000ffff00057882 */ /* 0x000fe20000000000 */
[----:B------:R-:W-:-:S11]  /*4490*/  UMOV UR6, 0x1 ;  /* 0x0000000100067882 */ /* 0x000fd60000000000 */
[----:B------:R-:W-:-:S04]  /*44a0*/  ULOP3.LUT UR4, UR4, 0xffff, URZ, 0xc0, !UPT ;  /* 0x0000ffff04047892 */ /* 0x000fc8000f8ec0ff */
[----:B------:R-:W-:-:S04]  /*44b0*/  USHF.R.U32.HI UR4, URZ, 0x5, UR4 ;  /* 0x00000005ff047899 */ /* 0x000fc80008011604 */
[----:B------:R-:W-:Y:S02]  /*44c0*/  USHF.L.U32 UR5, UR5, UR4, URZ ;  /* 0x0000000405057299 */ /* 0x000fe400080006ff */
[----:B------:R-:W-:-:S04]  /*44d0*/  USHF.L.U32 UR4, UR6, UR4, URZ ;  /* 0x0000000406047299 */ /* 0x000fc800080006ff */
[----:B-1----:R-:W-:-:S04]  /*44e0*/  LOP3.LUT R0, R0, UR5, RZ, 0xc0, !PT ;  /* 0x0000000500007c12 */ /* 0x002fc8000f8ec0ff */
[----:B------:R-:W-:-:S13]  /*44f0*/  ISETP.NE.AND P0, PT, R0, UR5, PT ;  /* 0x0000000500007c0c */ /* 0x000fda000bf05270 */
[----:B------:R-:W-:Y:S05]  /*4500*/  @P0 BRA `(.L_x_73) ;  /* 0x0000000000580947 */ /* 0x000fea0003800000 */
[----:B------:R-:W1:Y:S02]  /*4510*/  LDS R0, [UR8+0x18] ;  /* 0x00001808ff007984 */ /* 0x000e640008000800 */
[----:B-1----:R-:W-:-:S04]  /*4520*/  LOP3.LUT R0, R0, UR4, RZ, 0xc0, !PT ;  /* 0x0000000400007c12 */ /* 0x002fc8000f8ec0ff */
[----:B------:R-:W-:-:S13]  /*4530*/  ISETP.NE.AND P0, PT, R0, UR4, PT ;  /* 0x0000000400007c0c */ /* 0x000fda000bf05270 */
[----:B------:R-:W-:Y:S05]  /*4540*/  @P0 BRA `(.L_x_74) ;  /* 0x00000000003c0947 */ /* 0x000fea0003800000 */
[----:B------:R-:W1:Y:S01]  /*4550*/  S2R R2, SR_LANEID ;  /* 0x0000000000027919 */ /* 0x000e620000000000 */
[----:B------:R-:W-:-:S06]  /*4560*/  ULOP3.LUT UR5, URZ, UR5, URZ, 0x33, !UPT ;  /* 0x00000005ff057292 */ /* 0x000fcc000f8e33ff */
[----:B------:R-:W-:-:S04]  /*4570*/  IMAD.U32 R0, RZ, RZ, UR5 ;  /* 0x00000005ff007e24 */ /* 0x000fc8000f8e00ff */
[----:B------:R2:W3:Y:S02]  /*4580*/  REDUX UR7, R0 ;  /* 0x00000000000773c4 */ /* 0x0004e40000000000 */
[----:B------:R4:W-:Y:S01]  /*4590*/  UTCATOMSWS.AND URZ, UR5 ;  /* 0x0000000500ff79e3 */ /* 0x0009e20008000000 */
[----:B--2---:R-:W-:Y:S01]  /*45a0*/  LOP3.LUT R0, RZ, UR4, RZ, 0x33, !PT ;  /* 0x00000004ff007c12 */ /* 0x004fe2000f8e33ff */
[----:B------:R-:W-:Y:S02]  /*45b0*/  VOTEU.ANY UR4, UPT, PT ;  /* 0x0000000000047886 */ /* 0x000fe400038e0100 */
[----:B------:R-:W-:Y:S02]  /*45c0*/  UFLO.U32 UR4, UR4 ;  /* 0x00000004000472bd */ /* 0x000fe400080e0000 */
[----:B------:R-:W2:Y:S04]  /*45d0*/  REDUX UR6, R0 ;  /* 0x00000000000673c4 */ /* 0x000ea80000000000 */
[----:B-1----:R-:W-:-:S02]  /*45e0*/  ISETP.EQ.U32.AND P0, PT, R2, UR4, PT ;  /* 0x0000000402007c0c */ /* 0x002fc4000bf02070 */
[----:B---3--:R-:W-:-:S11]  /*45f0*/  MOV R2, UR7 ;  /* 0x0000000700027c02 */ /* 0x008fd60008000f00 */
[----:B------:R4:W-:Y:S01]  /*4600*/  @P0 ATOMS.AND RZ, [UR8+0x14], R2 ;  /* 0x00001402ffff098c */ /* 0x0009e2000a800008 */
[----:B--2---:R-:W-:-:S05]  /*4610*/  IMAD.U32 R0, RZ, RZ, UR6 ;  /* 0x00000006ff007e24 */ /* 0x004fca000f8e00ff */
[----:B------:R4:W-:Y:S01]  /*4620*/  @P0 ATOMS.AND RZ, [UR8+0x18], R0 ;  /* 0x00001800ffff098c */ /* 0x0009e2000a800008 */
[----:B------:R-:W-:Y:S05]  /*4630*/  BRA `(.L_x_75) ;  /* 0x0000000000147947 */ /* 0x000fea0003800000 */
.L_x_74:
[----:B------:R-:W-:Y:S02]  /*4640*/  MOV R2, 0x4660 ;  /* 0x0000466000027802 */ /* 0x000fe40000000f00 */
[----:B-----5:R-:W-:Y:S05]  /*4650*/  CALL.REL.NOINC `($__internal_0_$__cuda_sm10x_tcgen05_guardrail_trap_col_being_dealloced_not_returned_by_alloc) ;  /* 0x0000004c00d07944 */ /* 0x020fea0003c00000 */
[----:B------:R-:W-:Y:S05]  /*4660*/  BRA `(.L_x_75) ;  /* 0x0000000000087947 */ /* 0x000fea0003800000 */
.L_x_73:
[----:B------:R-:W-:Y:S02]  /*4670*/  MOV R2, 0x4690 ;  /* 0x0000469000027802 */ /* 0x000fe40000000f00 */
[----:B-----5:R-:W-:Y:S05]  /*4680*/  CALL.REL.NOINC `($__internal_2_$__cuda_sm10x_tcgen05_guardrail_trap_unallocated_columns_being_dealloced) ;  /* 0x0000004c00dc7944 */ /* 0x020fea0003c00000 */
.L_x_75:
[----:B------:R-:W-:Y:S01]  /*4690*/  NOP ;  /* 0x0000000000007918 */ /* 0x000fe20000000000 */
[----:B----4-:R-:W-:Y:S05]  /*46a0*/  EXIT ;  /* 0x000000000000794d */ /* 0x010fea0003800000 */
.L_x_57:
[----:B------:R-:W-:-:S09]  /*46b0*/  UISETP.NE.OR UP0, UPT, UR17, 0x3, !UP3 ;  /* 0x000000031100788c */ /* 0x000fd2000df05670 */
[----:B------:R-:W-:Y:S05]  /*46c0*/  BRA.U UP0, `(.L_x_76) ;  /* 0x00000011005c7547 */ /* 0x000fea000b800000 */
[----:B------:R-:W1:Y:S01]  /*46d0*/  LDCU UR31, c[0x0][0x370] ;  /* 0x00006e00ff1f77ac */ /* 0x000e620008000800 */
[----:B------:R-:W2:Y:S01]  /*46e0*/  LDC.64 R16, c[0x0][0x348] ;  /* 0x0000d200ff107b82 */ /* 0x000ea20000000a00 */
[----:B------:R-:W-:Y:S02]  /*46f0*/  HFMA2 R13, -RZ, RZ, 0, 0 ;  /* 0x00000000ff0d7431 */ /* 0x000fe400000001ff */
[----:B------:R-:W-:Y:S01]  /*4700*/  IMAD.MOV.U32 R15, RZ, RZ, 0x1 ;  /* 0x00000001ff0f7424 */ /* 0x000fe200078e00ff */
[----:B------:R-:W1:Y:S01]  /*4710*/  LDCU.128 UR40, c[0x0][0xb10] ;  /* 0x00016200ff2877ac */ /* 0x000e620008000c00 */
[----:B------:R-:W-:Y:S01]  /*4720*/  IMAD.MOV.U32 R14, RZ, RZ, RZ ;  /* 0x000000ffff0e7224 */ /* 0x000fe200078e00ff */
[----:B------:R-:W-:Y:S01]  /*4730*/  MOV R7, 0x2000 ;  /* 0x0000200000077802 */ /* 0x000fe20000000f00 */
[----:B------:R-:W3:Y:S01]  /*4740*/  LDCU UR30, c[0x0][0x374] ;  /* 0x00006e80ff1e77ac */ /* 0x000ee20008000800 */
[----:B------:R-:W4:Y:S01]  /*4750*/  LDC.64 R2, c[0x0][0x888] ;  /* 0x00022200ff027b82 */ /* 0x000f220000000a00 */
[----:B------:R-:W3:Y:S01]  /*4760*/  LDCU UR15, c[0x0][0xb0c] ;  /* 0x00016180ff0f77ac */ /* 0x000ee20008000800 */
[----:B------:R-:W2:Y:S06]  /*4770*/  LDCU UR46, c[0x0][0xb20] ;  /* 0x00016400ff2e77ac */ /* 0x000eac0008000800 */
[----:B------:R-:W4:Y:S01]  /*4780*/  LDC.64 R4, c[0x0][0x890] ;  /* 0x00022400ff047b82 */ /* 0x000f220000000a00 */
[----:B------:R-:W2:Y:S01]  /*4790*/  LDCU UR4, c[0x0][0xb30] ;  /* 0x00016600ff0477ac */ /* 0x000ea20008000800 */
[----:B------:R-:W-:Y:S01]  /*47a0*/  UMOV UR21, 0x400 ;  /* 0x0000040000157882 */ /* 0x000fe20000000000 */
[----:B-1----:R-:W-:-:S02]  /*47b0*/  UIMAD.WIDE.U32 UR6, UR31, UR40, URZ ;  /* 0x000000281f0672a5 */ /* 0x002fc4000f8e00ff */
[----:B---3--:R-:W-:Y:S02]  /*47c0*/  UIMAD.WIDE.U32 UR8, UR30, UR43, URZ ;  /* 0x0000002b1e0872a5 */ /* 0x008fe4000f8e00ff */
[----:B------:R-:W-:Y:S02]  /*47d0*/  ULEA UR21, UR54, UR21, 0x18 ;  /* 0x0000001536157291 */ /* 0x000fe4000f8ec0ff */
[----:B------:R-:W-:Y:S02]  /*47e0*/  UPLOP3.LUT UP3, UPT, UPT, UPT, UPT, 0x40, 0x4 ;  /* 0x000000000004789c */ /* 0x000fe40003f6e870 */
[----:B------:R-:W-:Y:S01]  /*47f0*/  UIADD3 UR37, UPT, UPT, UR21, 0x38, URZ ;  /* 0x0000003815257890 */ /* 0x000fe2000fffe0ff */
[----:B------:R-:W-:Y:S01]  /*4800*/  UMOV UR6, UR7 ;  /* 0x0000000700067c82 */ /* 0x000fe20008000000 */
[----:B------:R-:W-:Y:S01]  /*4810*/  UMOV UR38, UR9 ;  /* 0x0000000900267c82 */ /* 0x000fe20008000000 */
[----:B------:R-:W-:Y:S02]  /*4820*/  UISETP.GE.AND UP0, UPT, UR39, 0x1, UPT ;  /* 0x000000012700788c */ /* 0x000fe4000bf06270 */
[----:B------:R-:W-:Y:S01]  /*4830*/  UISETP.NE.AND UP4, UPT, UR39, 0x1, UPT ;  /* 0x000000012700788c */ /* 0x000fe2000bf85270 */
[----:B------:R-:W1:Y:S01]  /*4840*/  LDCU.64 UR22, c[0x0][0xb28] ;  /* 0x00016500ff1677ac */ /* 0x000e620008000a00 */
[----:B------:R-:W-:-:S02]  /*4850*/  UISETP.NE.AND UP6, UPT, UR15, 0x1, UPT ;  /* 0x000000010f00788c */ /* 0x000fc4000bfc5270 */
[----:B------:R-:W-:Y:S02]  /*4860*/  UISETP.NE.AND UP5, UPT, UR42, 0x1, UPT ;  /* 0x000000012a00788c */ /* 0x000fe4000bfa5270 */
[----:B------:R-:W-:Y:S02]  /*4870*/  UIADD3 UR33, UPT, UPT, UR21, 0x20, URZ ;  /* 0x0000002015217890 */ /* 0x000fe4000fffe0ff */
[----:B------:R-:W-:Y:S02]  /*4880*/  UIADD3 UR25, UPT, UPT, UR21, 0x28, URZ ;  /* 0x0000002815197890 */ /* 0x000fe4000fffe0ff */
[----:B------:R-:W-:Y:S02]  /*4890*/  UIADD3 UR17, UPT, UPT, UR21, 0x30, URZ ;  /* 0x0000003015117890 */ /* 0x000fe4000fffe0ff */
[----:B------:R-:W-:Y:S02]  /*48a0*/  UPRMT UR37, UR54, 0x654, UR37 ;  /* 0x0000065436257896 */ /* 0x000fe40008000025 */
[----:B------:R-:W-:-:S02]  /*48b0*/  USHF.R.U32.HI UR44, URZ, UR41, UR6 ;  /* 0x00000029ff2c7299 */ /* 0x000fc40008011606 */
[----:B--2---:R-:W-:Y:S02]  /*48c0*/  USHF.R.U32.HI UR38, URZ, UR46, UR38 ;  /* 0x0000002eff267299 */ /* 0x004fe40008011626 */
[----:B------:R-:W-:-:S11]  /*48d0*/  UISETP.NE.AND UP2, UPT, UR4, 0x1, UPT ;  /* 0x000000010400788c */ /* 0x000fd6000bf45270 */
.L_x_87:
[C---:B------:R-:W-:Y:S02]  /*48e0*/  LEA R12, R14.reuse, UR21, 0x3 ;  /* 0x000000150e0c7c11 */ /* 0x040fe4000f8e18ff */
[----:B------:R-:W-:Y:S02]  /*48f0*/  SHF.L.U32 R0, R13, 0x1f, RZ ;  /* 0x0000001f0d007819 */ /* 0x000fe400000006ff */
[----:B------:R-:W-:Y:S02]  /*4900*/  LEA R8, R14, UR21, 0x4 ;  /* 0x000000150e087c11 */ /* 0x000fe4000f8e20ff */
[----:B--2---:R-:W2:Y:S02]  /*4910*/  SYNCS.PHASECHK.TRANS64.TRYWAIT P0, [R12+URZ+0x70], R0 ;  /* 0x000070000c0075a7 */ /* 0x004ea400080011ff */
[----:B--2---:R-:W-:Y:S05]  /*4920*/  @!P0 BRA `(.L_x_77) ;  /* 0x0000004400cc8947 */ /* 0x004fea0003800000 */
.L_x_163:
[----:B------:R-:W3:Y:S01]  /*4930*/  LDS.128 R8, [R8+0x100] ;  /* 0x0001000008087984 */ /* 0x000ee20000000c00 */
[----:B------:R-:W-:Y:S01]  /*4940*/  UISETP.GE.AND UP0, UPT, UR39, 0x1, UPT ;  /* 0x000000012700788c */ /* 0x000fe2000bf06270 */
[----:B------:R-:W-:Y:S01]  /*4950*/  @!PT LDS RZ, [RZ] ;  /* 0x00000000fffff984 */ /* 0x000fe20000000800 */
[----:B------:R-:W-:Y:S01]  /*4960*/  @!PT LDS RZ, [RZ] ;  /* 0x00000000fffff984 */ /* 0x000fe20000000800 */
[----:B------:R-:W-:Y:S01]  /*4970*/  @!PT LDS RZ, [RZ] ;  /* 0x00000000fffff984 */ /* 0x000fe20000000800 */
[----:B------:R-:W-:Y:S01]  /*4980*/  @!PT LDS RZ, [RZ] ;  /* 0x00000000fffff984 */ /* 0x000fe20000000800 */
[----:B------:R1:W-:Y:S06]  /*4990*/  MEMBAR.ALL.CTA ;  /* 0x0000000000007992 */ /* 0x0003ec0000008000 */
[----:B-1----:R-:W1:Y:S01]  /*49a0*/  FENCE.VIEW.ASYNC.S ;  /* 0x00000000000073c6 */ /* 0x002e620000000000 */
[----:B---3--:R-:W-:Y:S11]  /*49b0*/  LOP3.LUT P0, RZ, R10, 0x1, RZ, 0xc0, !PT ;  /* 0x000000010aff7812 */ /* 0x008ff6000780c0ff */
[----:B------:R-:W-:Y:S02]  /*49c0*/  @!UPT UIADD3 URZ, UPT, UPT, URZ, URZ, URZ ;  /* 0x000000fffffff290 */ /* 0x000fe4000fffe0ff */
[----:B-1----:R-:W-:Y:S01]  /*49d0*/  VOTEU.ANY UP1, P0 ;  /* 0x0000000000ff7886 */ /* 0x002fe20000020100 */
[----:B------:R-:W-:Y:S11]  /*49e0*/  PLOP3.LUT P0, PT, PT, PT, UP1, 0x80, 0x8 ;  /* 0x000000000008781c */ /* 0x000ff60003f0f018 */
[----:B------:R-:W-:Y:S02]  /*49f0*/  @!UPT UIADD3 URZ, UPT, UPT, URZ, URZ, URZ ;  /* 0x000000fffffff290 */ /* 0x000fe4000fffe0ff */
[----:B--2---:R-:W-:Y:S02]  /*4a00*/  @P0 SHF.R.U32.HI R0, RZ, 0x10, R9 ;  /* 0x00000010ff000819 */ /* 0x004fe40000011609 */
[----:B------:R-:W-:Y:S02]  /*4a10*/  @P0 MOV R6, R8 ;  /* 0x0000000800060202 */ /* 0x000fe40000000f00 */
[----:B------:R-:W-:Y:S01]  /*4a20*/  @P0 R2UR UR4, R0 ;  /* 0x00000000000402ca */ /* 0x000fe200000e0000 */
[----:B------:R-:W-:Y:S01]  /*4a30*/  VIADD R0, R12, 0x80 ;  /* 0x000000800c007836 */ /* 0x000fe20000000000 */
[----:B------:R-:W-:Y:S02]  /*4a40*/  @P0 LOP3.LUT R8, R9, 0xffff, RZ, 0xc0, !PT ;  /* 0x0000ffff09080812 */ /* 0x000fe400078ec0ff */
[----:B------:R-:W-:Y:S02]  /*4a50*/  @P0 R2UR UR6, R6 ;  /* 0x00000000060602ca */ /* 0x000fe400000e0000 */
[----:B------:R-:W-:Y:S02]  /*4a60*/  PRMT R0, RZ, 0x654, R0 ;  /* 0x00000654ff007816 */ /* 0x000fe40000000000 */
[----:B------:R-:W-:Y:S02]  /*4a70*/  @P0 R2UR UR5, R8 ;  /* 0x00000000080502ca */ /* 0x000fe400000e0000 */
[----:B------:R1:W-:Y:S03]  /*4a80*/  SYNCS.ARRIVE.TRANS64.RED.A1T0 RZ, [R0+URZ], RZ ;  /* 0x000000ff00ff79a7 */ /* 0x0003e600081004ff */
[----:B------:R-:W-:Y:S04]  /*4a90*/  @UP1 UMOV UR29, UR4 ;  /* 0x00000004001d1c82 */ /* 0x000fe80008000000 */
[----:B------:R-:W-:Y:S04]  /*4aa0*/  @UP1 UMOV UR14, UR6 ;  /* 0x00000006000e1c82 */ /* 0x000fe80008000000 */
[----:B------:R-:W-:Y:S01]  /*4ab0*/  @UP1 UMOV UR13, UR5 ;  /* 0x00000005000d1c82 */ /* 0x000fe20008000000 */
[----:B------:R-:W-:Y:S05]  /*4ac0*/  BRA.U !UP0, `(.L_x_78) ;  /* 0x0000000108a47547 */ /* 0x000fea000b800000 */
[----:B------:R-:W-:Y:S02]  /*4ad0*/  UIMAD.WIDE.U32 UR18, UR13, UR43, URZ ;  /* 0x0000002b0d1272a5 */ /* 0x000fe4000f8e00ff */
[----:B------:R-:W-:Y:S02]  /*4ae0*/  UIMAD.WIDE.U32 UR26, UR14, UR40, URZ ;  /* 0x000000280e1a72a5 */ /* 0x000fe4000f8e00ff */
[----:B------:R-:W-:Y:S02]  /*4af0*/  USEL UR4, UR30, UR38, !UP5 ;  /* 0x000000261e047287 */ /* 0x000fe4000e800000 */
[----:B------:R-:W-:Y:S02]  /*4b00*/  USEL UR7, UR31, UR44, !UP6 ;  /* 0x0000002c1f077287 */ /* 0x000fe4000f000000 */
[----:B------:R-:W-:Y:S02]  /*4b10*/  UIMAD.WIDE.U32 UR8, UR4, UR22, URZ ;  /* 0x00000016040872a5 */ /* 0x000fe4000f8e00ff */
[----:B------:R-:W-:Y:S01]  /*4b20*/  UIMAD.WIDE.U32 UR10, UR7, UR22, URZ ;  /* 0x00000016070a72a5 */ /* 0x000fe2000f8e00ff */
[----:B------:R-:W-:Y:S02]  /*4b30*/  UMOV UR5, UR19 ;  /* 0x0000001300057c82 */ /* 0x000fe40008000000 */
[----:B------:R-:W-:Y:S03]  /*4b40*/  USHF.R.U32.HI UR6, URZ, UR46, UR5 ;  /* 0x0000002eff067299 */ /* 0x000fe60008011605 */
[----:B------:R-:W-:Y:S01]  /*4b50*/  UMOV UR5, UR27 ;  /* 0x0000001b00057c82 */ /* 0x000fe20008000000 */
[----:B------:R-:W-:Y:S02]  /*4b60*/  USEL UR6, UR13, UR6, !UP5 ;  /* 0x000000060d067287 */ /* 0x000fe4000e800000 */
[----:B------:R-:W-:Y:S03]  /*4b70*/  USHF.R.U32.HI UR12, URZ, UR41, UR5 ;  /* 0x00000029ff0c7299 */ /* 0x000fe60008011605 */
[----:B------:R-:W-:Y:S02]  /*4b80*/  UMOV UR5, UR9 ;  /* 0x0000000900057c82 */ /* 0x000fe40008000000 */
[----:B------:R-:W-:Y:S03]  /*4b90*/  @UP4 USHF.R.U32.HI UR4, URZ, UR23, UR5 ;  /* 0x00000017ff044299 */ /* 0x000fe60008011605 */
[----:B------:R-:W-:Y:S01]  /*4ba0*/  UMOV UR5, UR11 ;  /* 0x0000000b00057c82 */ /* 0x000fe20008000000 */
[----:B------:R-:W-:Y:S02]  /*4bb0*/  UIMAD UR4, UR39, UR4, URZ ;  /* 0x00000004270472a4 */ /* 0x000fe4000f8e02ff */
[----:B------:R-:W-:Y:S02]  /*4bc0*/  @UP4 USHF.R.U32.HI UR7, URZ, UR23, UR5 ;  /* 0x00000017ff074299 */ /* 0x000fe40008011605 */
[----:B------:R-:W-:Y:S02]  /*4bd0*/  UIMAD.WIDE.U32 UR10, UR6, UR22, URZ ;  /* 0x00000016060a72a5 */ /* 0x000fe4000f8e00ff */
[----:B------:R-:W-:Y:S02]  /*4be0*/  USEL UR5, UR14, UR12, !UP6 ;  /* 0x0000000c0e057287 */ /* 0x000fe4000f000000 */
[----:B------:R-:W-:Y:S02]  /*4bf0*/  UIMAD UR8, UR39, UR7, URZ ;  /* 0x00000007270872a4 */ /* 0x000fe4000f8e02ff */
[----:B------:R-:W-:Y:S03]  /*4c00*/  UISETP.GE.AND UP0, UPT, UR6, UR4, UPT ;  /* 0x000000040600728c */ /* 0x000fe6000bf06270 */
[----:B------:R-:W-:Y:S01]  /*4c10*/  UMOV UR4, UR11 ;  /* 0x0000000b00047c82 */ /* 0x000fe20008000000 */
[----:B------:R-:W-:Y:S02]  /*4c20*/  UISETP.GE.OR UP0, UPT, UR5, UR8, UP0 ;  /* 0x000000080500728c */ /* 0x000fe40008706670 */
[----:B------:R-:W-:Y:S02]  /*4c30*/  USHF.R.U32.HI UR4, URZ, UR23, UR4 ;  /* 0x00000017ff047299 */ /* 0x000fe40008011604 */
[----:B------:R-:W-:Y:S02]  /*4c40*/  UIMAD.WIDE.U32 UR8, UR5, UR22, URZ ;  /* 0x00000016050872a5 */ /* 0x000fe4000f8e00ff */
[----:B------:R-:W-:Y:S04]  /*4c50*/  USEL UR10, UR6, UR4, !UP4 ;  /* 0x00000004060a7287 */ /* 0x000fe8000e000000 */
[----:B------:R-:W-:Y:S01]  /*4c60*/  UIADD3 UR11, UPT, UPT, -UR10, URZ, URZ ;  /* 0x000000ff0a0b7290 */ /* 0x000fe2000fffe1ff */
[----:B------:R-:W-:Y:S02]  /*4c70*/  @!UP0 UMOV UR4, UR9 ;  /* 0x0000000900048c82 */ /* 0x000fe40008000000 */
[----:B------:R-:W-:Y:S02]  /*4c80*/  @!UP0 USHF.R.U32.HI UR4, URZ, UR23, UR4 ;  /* 0x00000017ff048299 */ /* 0x000fe40008011604 */
[----:B------:R-:W-:Y:S02]  /*4c90*/  UIMAD UR8, UR39, UR11, UR6 ;  /* 0x0000000b270872a4 */ /* 0x000fe4000f8e0206 */
[----:B------:R-:W-:Y:S04]  /*4ca0*/  @!UP0 USEL UR4, UR5, UR4, !UP4 ;  /* 0x0000000405048287 */ /* 0x000fe8000e000000 */
[----:B------:R-:W-:Y:S02]  /*4cb0*/  @!UP0 UIMAD UR8, UR7, UR8, UR4 ;  /* 0x00000008070882a4 */ /* 0x000fe4000f8e0204 */
[----:B------:R-:W-:Y:S02]  /*4cc0*/  @!UP0 UIADD3 UR9, UPT, UPT, UR10, -UR4, URZ ;  /* 0x800000040a098290 */ /* 0x000fe4000fffe0ff */
[----:B------:R-:W-:Y:S02]  /*4cd0*/  UIADD3 UR4, UPT, UPT, -UR5, URZ, URZ ;  /* 0x000000ff05047290 */ /* 0x000fe4000fffe1ff */
[----:B------:R-:W-:Y:S02]  /*4ce0*/  UIADD3 UR7, UPT, UPT, -UR6, URZ, URZ ;  /* 0x000000ff06077290 */ /* 0x000fe4000fffe1ff */
[----:B------:R-:W-:Y:S02]  /*4cf0*/  @!UP0 UIMAD UR6, UR9, UR39, UR5 ;  /* 0x00000027090682a4 */ /* 0x000fe4000f8e0205 */
[----:B------:R-:W-:Y:S02]  /*4d00*/  UIMAD UR14, UR15, UR4, UR14 ;  /* 0x000000040f0e72a4 */ /* 0x000fe4000f8e020e */
[----:B------:R-:W-:Y:S01]  /*4d10*/  UIMAD UR13, UR42, UR7, UR13 ;  /* 0x000000072a0d72a4 */ /* 0x000fe2000f8e020d */
[----:B------:R-:W-:Y:S02]  /*4d20*/  @!UP0 UMOV UR5, UR8 ;  /* 0x0000000800058c82 */ /* 0x000fe40008000000 */
[----:B------:R-:W-:Y:S02]  /*4d30*/  UIMAD UR14, UR5, UR15, UR14 ;  /* 0x0000000f050e72a4 */ /* 0x000fe4000f8e020e */
[----:B------:R-:W-:Y:S11]  /*4d40*/  UIMAD UR13, UR6, UR42, UR13 ;  /* 0x0000002a060d72a4 */ /* 0x000ff6000f8e020d */
[----:B------:R-:W-:Y:S01]  /*4d50*/  @!UPT UIADD3 URZ, UPT, UPT, URZ, URZ, URZ ;  /* 0x000000fffffff290 */ /* 0x000fe2000fffe0ff */
.L_x_78:
[----:B------:R-:W2:Y:S01]  /*4d60*/  @!UP2 LDCU.128 UR8, c[0x0][0xb10] ;  /* 0x00016200ff08a7ac */ /* 0x000ea20008000c00 */
[C---:B----4-:R-:W-:Y:S02]  /*4d70*/  ISETP.NE.U32.AND P1, PT, R4.reuse, RZ, PT ;  /* 0x000000ff0400720c */ /* 0x050fe40003f25070 */
[----:B------:R-:W-:Y:S02]  /*4d80*/  ISETP.NE.U32.AND P0, PT, R4, RZ, PT ;  /* 0x000000ff0400720c */ /* 0x000fe40003f05070 */
[C---:B------:R-:W-:Y:S02]  /*4d90*/  ISETP.NE.AND.EX P1, PT, R5.reuse, RZ, PT, P1 ;  /* 0x000000ff0500720c */ /* 0x040fe40003f25310 */
[----:B------:R-:W-:Y:S01]  /*4da0*/  ISETP.NE.AND.EX P0, PT, R5, RZ, PT, P0 ;  /* 0x000000ff0500720c */ /* 0x000fe20003f05300 */
[----:B------:R-:W3:Y:S01]  /*4db0*/  @!UP2 LDCU UR5, c[0x0][0xb0c] ;  /* 0x00016180ff05a7ac */ /* 0x000ee20008000800 */
[----:B------:R-:W-:Y:S01]  /*4dc0*/  SHF.L.U32 R9, R15, 0x1f, RZ ;  /* 0x0000001f0f097819 */ /* 0x000fe200000006ff */
[----:B------:R-:W-:Y:S02]  /*4dd0*/  USHF.L.U32 UR35, UR16, 0x6, URZ ;  /* 0x0000000610237899 */ /* 0x000fe400080006ff */
[----:B------:R-:W-:Y:S02]  /*4de0*/  USHF.L.U32 UR34, UR20, 0x7, URZ ;  /* 0x0000000714227899 */ /* 0x000fe400080006ff */
[----:B--2---:R-:W-:Y:S07]  /*4df0*/  UIMAD.WIDE.U32 UR6, UR14, UR8, URZ ;  /* 0x000000080e0672a5 */ /* 0x004fee000f8e00ff */
[----:B------:R-:W-:Y:S01]  /*4e00*/  @!UP2 UMOV UR4, UR7 ;  /* 0x000000070004ac82 */ /* 0x000fe20008000000 */
[----:B---3--:R-:W-:Y:S02]  /*4e10*/  @!UP2 UISETP.NE.AND UP0, UPT, UR5, 0x1, UPT ;  /* 0x000000010500a88c */ /* 0x008fe4000bf05270 */
[----:B------:R-:W-:Y:S02]  /*4e20*/  @!UP2 USHF.R.U32.HI UR4, URZ, UR9, UR4 ;  /* 0x00000009ff04a299 */ /* 0x000fe40008011604 */
[----:B------:R-:W-:Y:S02]  /*4e30*/  UIMAD.WIDE.U32 UR6, UR13, UR11, URZ ;  /* 0x0000000b0d0672a5 */ /* 0x000fe4000f8e00ff */
[----:B------:R-:W-:Y:S02]  /*4e40*/  @!UP2 USEL UR8, UR14, UR4, !UP0 ;  /* 0x000000040e08a287 */ /* 0x000fe4000c000000 */
[----:B------:R-:W-:Y:S03]  /*4e50*/  @!UP2 UISETP.NE.AND UP0, UPT, UR10, 0x1, UPT ;  /* 0x000000010a00a88c */ /* 0x000fe6000bf05270 */
[----:B------:R-:W-:Y:S02]  /*4e60*/  @!UP2 UMOV UR6, UR7 ;  /* 0x000000070006ac82 */ /* 0x000fe40008000000 */
[----:B------:R-:W2:Y:S02]  /*4e70*/  @!UP2 LDCU UR4, c[0x0][0xb20] ;  /* 0x00016400ff04a7ac */ /* 0x000ea40008000800 */
[----:B--2---:R-:W-:Y:S04]  /*4e80*/  @!UP2 USHF.R.U32.HI UR6, URZ, UR4, UR6 ;  /* 0x00000004ff06a299 */ /* 0x004fe80008011606 */
[----:B------:R-:W-:Y:S04]  /*4e90*/  @!UP2 USEL UR6, UR13, UR6, !UP0 ;  /* 0x000000060d06a287 */ /* 0x000fe8000c000000 */
[----:B------:R-:W-:Y:S02]  /*4ea0*/  @!UP2 UIADD3 UR4, UPT, UPT, -UR8, UR6, URZ ;  /* 0x000000060804a290 */ /* 0x000fe4000fffe1ff */
[----:B------:R-:W-:Y:S02]  /*4eb0*/  @!UP2 UIADD3 UR6, UPT, UPT, UR8, -UR6, URZ ;  /* 0x800000060806a290 */ /* 0x000fe4000fffe0ff */
[----:B------:R-:W-:Y:S02]  /*4ec0*/  @!UP2 UIMAD UR14, UR4, UR5, UR14 ;  /* 0x00000005040ea2a4 */ /* 0x000fe4000f8e020e */
[----:B------:R-:W-:Y:S01]  /*4ed0*/  @!UP2 UIMAD UR13, UR6, UR10, UR13 ;  /* 0x0000000a060da2a4 */ /* 0x000fe2000f8e020d */
[----:B------:R-:W-:Y:S11]  /*4ee0*/  BRA.U UP3, `(.L_x_79) ;  /* 0x0000000103107547 */ /* 0x000ff6000b800000 */
[----:B------:R-:W-:Y:S04]  /*4ef0*/  MOV R6, UR45 ;  /* 0x0000002d00067c02 */ /* 0x000fe80008000f00 */
[----:B------:R-:W-:Y:S04]  /*4f00*/  SHF.L.U32 R6, R6, 0x1f, RZ ;  /* 0x0000001f06067819 */ /* 0x000fe800000006ff */
[----:B------:R-:W2:Y:S02]  /*4f10*/  SYNCS.PHASECHK.TRANS64.TRYWAIT P2, [UR21+0x68], R6 ;  /* 0x00006806ff0075a7 */ /* 0x000ea40008041115 */
[----:B--2---:R-:W-:Y:S05]  /*4f20*/  @!P2 BRA `(.L_x_80) ;  /* 0x000000400060a947 */ /* 0x004fea0003800000 */
.L_x_79:
[----:B------:R-:W-:Y:S05]  /*4f30*/  @!P1 BRA `(.L_x_81) ;  /* 0x0000000000309947 */ /* 0x000fea0003800000 */
[----:B------:R-:W-:Y:S01]  /*4f40*/  ISETP.NE.U32.AND P1, PT, R2, RZ, PT ;  /* 0x000000ff0200720c */ /* 0x000fe20003f25070 */
[----:B------:R-:W2:Y:S01]  /*4f50*/  LDCU.64 UR4, c[0x0][0x358] ;  /* 0x00006b00ff0477ac */ /* 0x000ea20008000a00 */
[----:B------:R-:W-:Y:S02]  /*4f60*/  IMAD.MOV.U32 R52, RZ, RZ, 0x1 ;  /* 0x00000001ff347424 */ /* 0x000fe400078e00ff */
[----:B------:R-:W-:Y:S11]  /*4f70*/  ISETP.NE.AND.EX P1, PT, R3, RZ, PT, P1 ;  /* 0x000000ff0300720c */ /* 0x000ff60003f25310 */
[----:B------:R-:W-:Y:S02]  /*4f80*/  @!UPT UIADD3 URZ, UPT, UPT, URZ, URZ, URZ ;  /* 0x000000fffffff290 */ /* 0x000fe4000fffe0ff */
[----:B------:R-:W3:Y:S01]  /*4f90*/  @P1 LDC.64 R10, c[0x0][0x888] ;  /* 0x00022200ff0a1b82 */ /* 0x000ee20000000a00 */
[----:B-1----:R-:W-:Y:S04]  /*4fa0*/  @P1 IMAD R0, R4, UR60, RZ ;  /* 0x0000003c04001c24 */ /* 0x002fe8000f8e02ff */
[----:B---3--:R-:W-:Y:S04]  /*4fb0*/  @P1 IMAD.WIDE R10, R0, 0x4, R10 ;  /* 0x00000004000a1825 */ /* 0x008fe800078e020a */
[----:B------:R-:W-:Y:S01]  /*4fc0*/  HFMA2 R0, -RZ, RZ, 0, 5.9604644775390625e-08 ;  /* 0x00000001ff007431 */ /* 0x000fe200000001ff */
[----:B--2--5:R2:W5:Y:S04]  /*4fd0*/  @P1 LDG.E R27, desc[UR4][R10.64] ;  /* 0x000000040a1b1981 */ /* 0x024568000c1e1900 */
[----:B------:R-:W-:Y:S01]  /*4fe0*/  @!P1 PRMT R52, R0, 0x7610, R52 ;  /* 0x0000761000349816 */ /* 0x000fe20000000034 */
[----:B--2---:R-:W3:Y:S06]  /*4ff0*/  @!P1 LDC R27, c[0x0][0x880] ;  /* 0x00022000ff1b9b82 */ /* 0x004eec0000000800 */
.L_x_81:
[----:B---3-5:R-:W-:Y:S01]  /*5000*/  @!P0 FSETP.EQ.AND P1, PT, R27, RZ, PT ;  /* 0x000000ff1b00820b */ /* 0x028fe20003f22000 */
[----:B------:R-:W-:Y:S01]  /*5010*/  @!UPT UIADD3 URZ, UPT, UPT, URZ, URZ, URZ ;  /* 0x000000fffffff290 */ /* 0x000fe2000fffe0ff */
[----:B------:R-:W-:Y:S11]  /*5020*/  @!P0 BRA `(.L_x_82) ;  /* 0x0000000000188947 */ /* 0x000ff60003800000 */
[----:B------:R-:W-:Y:S02]  /*5030*/  LOP3.LUT P0, RZ, R52, 0xff, RZ, 0xc0, !PT ;  /* 0x000000ff34ff7812 */ /* 0x000fe4000780c0ff */
[----:B------:R-:W-:Y:S04]  /*5040*/  ISETP.NE.U32.AND P1, PT, R2, RZ, PT ;  /* 0x000000ff0200720c */ /* 0x000fe80003f25070 */
[----:B------:R-:W-:Y:S04]  /*5050*/  ISETP.NE.AND.EX P1, PT, R3, RZ, PT, P1 ;  /* 0x000000ff0300720c */ /* 0x000fe80003f25310 */
[----:B------:R-:W-:Y:S03]  /*5060*/  PLOP3.LUT P1, PT, P1, PT, PT, 0x8, 0x80 ;  /* 0x000000000080781c */ /* 0x000fe60000f2e170 */
[----:B------:R-:W-:Y:S11]  /*5070*/  @P0 FSETP.EQ.AND P1, PT, R27, RZ, PT ;  /* 0x000000ff1b00020b */ /* 0x000ff60003f22000 */
[----:B------:R-:W-:Y:S02]  /*5080*/  @!UPT UIADD3 URZ, UPT, UPT, URZ, URZ, URZ ;  /* 0x000000fffffff290 */ /* 0x000fe4000fffe0ff */
.L_x_82:
[----:B------:R-:W2:Y:S01]  /*5090*/  SYNCS.PHASECHK.TRANS64.TRYWAIT P2, [UR21+0x40], R9 ;  /* 0x00004009ff0075a7 */ /* 0x000ea20008041115 */
[----:B------:R-:W-:Y:S04]  /*50a0*/  ELECT P0, URZ, PT ;  /* 0x0000000000ff782f */ /* 0x000fe80003800000 */
[----:B------:R-:W-:Y:S11]  /*50b0*/  PLOP3.LUT P1, PT, P1, P0, PT, 0xf2, 0x2f ;  /* 0x00000000002f781c */ /* 0x000ff60000f21e72 */
[----:B------:R-:W-:Y:S02]  /*50c0*/  @!UPT UIADD3 URZ, UPT, UPT, URZ, URZ, URZ ;  /* 0x000000fffffff290 */ /* 0x000fe4000fffe0ff */
[----:B------:R-:W-:Y:S05]  /*50d0*/  @!P1 IADD3 R8, P0, PT, R16, 0x580, RZ ;  /* 0x0000058010089810 */ /* 0x000fea0007f1e0ff */
[----:B-1----:R-:W-:Y:S01]  /*50e0*/  @!P1 IMAD.X R6, RZ, RZ, R17, P0 ;  /* 0x000000ffff069224 */ /* 0x002fe200000e0611 */
[----:B--2---:R-:W-:Y:S07]  /*50f0*/  @!P2 BRA `(.L_x_83) ;  /* 0x000000400004a947 */ /* 0x004fee0003800000 */
.L_x_166:
[----:B------:R-:W-:Y:S01]  /*5100*/  @!P1 R2UR UR5, R8 ;  /* 0x00000000080592ca */ /* 0x000fe200000e0000 */
[----:B------:R-:W-:Y:S01]  /*5110*/  VOTEU.ALL UP0, P1 ;  /* 0x0000000000ff7886 */ /* 0x000fe20000800000 */
[----:B------:R-:W-:Y:S01]  /*5120*/  @!P1 R2UR UR4, R6 ;  /* 0x00000000060492ca */ /* 0x000fe200000e0000 */
[----:B-1----:R-:W-:Y:S01]  /*5130*/  @!P1 IMAD.MOV.U32 R0, RZ, RZ, 0x2000 ;  /* 0x00002000ff009424 */ /* 0x002fe200078e00ff */
[----:B------:R-:W-:Y:S01]  /*5140*/  UMOV UR8, 0x0 ;  /* 0x0000000000087882 */ /* 0x000fe20000000000 */
[----:B------:R-:W-:Y:S01]  /*5150*/  UMOV UR9, 0x10000000 ;  /* 0x1000000000097882 */ /* 0x000fe20000000000 */
[----:B------:R-:W-:Y:S01]  /*5160*/  @!UP0 UIADD3 UR32, UPT, UPT, UR21, 0x400, URZ ;  /* 0x0000040015208890 */ /* 0x000fe2000fffe0ff */
[----:B------:R-:W-:Y:S01]  /*5170*/  @!P1 IADD3 R8, P0, PT, R16, 0x580, RZ ;  /* 0x0000058010089810 */ /* 0x000fe20007f1e0ff */
[----:B------:R-:W-:Y:S01]  /*5180*/  VOTEU.ALL UP0, P1 ;  /* 0x0000000000ff7886 */ /* 0x000fe20000800000 */
[----:B------:R-:W-:Y:S01]  /*5190*/  UMOV UR36, UR60 ;  /* 0x0000003c00247c82 */ /* 0x000fe20008000000 */
[----:B------:R-:W-:Y:S02]  /*51a0*/  UPRMT UR6, UR54, 0x654, UR33 ;  /* 0x0000065436067896 */ /* 0x000fe40008000021 */
[----:B------:R-:W-:Y:S02]  /*51b0*/  @!P1 IMAD.X R6, RZ, RZ, R17, P0 ;  /* 0x000000ffff069224 */ /* 0x000fe400000e0611 */
[----:B------:R-:W-:Y:S02]  /*51c0*/  IMAD.U32 R10, RZ, RZ, UR5 ;  /* 0x00000005ff0a7e24 */ /* 0x000fe4000f8e00ff */
[----:B------:R-:W-:Y:S03]  /*51d0*/  IMAD.U32 R11, RZ, RZ, UR4 ;  /* 0x00000004ff0b7e24 */ /* 0x000fe6000f8e00ff */
[----:B------:R-:W-:Y:S02]  /*51e0*/  @!P1 R2UR UR4, R10 ;  /* 0x000000000a0492ca */ /* 0x000fe400000e0000 */
[----:B------:R-:W-:Y:S11]  /*51f0*/  @!P1 R2UR UR5, R11 ;  /* 0x000000000b0592ca */ /* 0x000ff600000e0000 */
[----:B------:R-:W-:Y:S02]  /*5200*/  @!UPT UIADD3 URZ, UPT, UPT, URZ, URZ, URZ ;  /* 0x000000fffffff290 */ /* 0x000fe4000fffe0ff */
[----:B------:R1:W-:Y:S01]  /*5210*/  @!UP0 UTMALDG.3D [UR32], [UR4], desc[UR8] ;  /* 0x00000820040085b4 */ /* 0x0003e20008011000 */
[----:B------:R1:W-:Y:S01]  /*5220*/  @!P1 SYNCS.ARRIVE.TRANS64.RED.A0TR RZ, [UR21+0x20], R0 ;  /* 0x00002000ffff99a7 */ /* 0x0003e20008300415 */
[----:B------:R-:W-:Y:S01]  /*5230*/  SYNCS.ARRIVE.TRANS64.RED.A1T0 RZ, [UR6], RZ ;  /* 0x000000ffffff79a7 */ /* 0x000fe20008100406 */
[----:B------:R-:W2:Y:S02]  /*5240*/  SYNCS.PHASECHK.TRANS64.TRYWAIT P2, [UR21+0x48], R9 ;  /* 0x00004809ff0075a7 */ /* 0x000ea40008041115 */
[----:B-12---:R-:W-:Y:S05]  /*5250*/  @!P2 BRA `(.L_x_84) ;  /* 0x0000003c00c4a947 */ /* 0x006fea0003800000 */
.L_x_168:
        /* <DEDUP_REMOVED lines=8> */
[----:B------:R-:W-:Y:S01]  /*52e0*/  @!UP0 UIADD3 UR24, UPT, UPT, UR21, 0x2400, URZ ;  /* 0x0000240015188890 */ /* 0x000fe2000fffe0ff */
[----:B------:R-:W-:Y:S01]  /*52f0*/  VOTEU.ALL UP0, P1 ;  /* 0x0000000000ff7886 */ /* 0x000fe20000800000 */
[----:B------:R-:W-:Y:S01]  /*5300*/  UMOV UR27, UR35 ;  /* 0x00000023001b7c82 */ /* 0x000fe20008000000 */
[----:B------:R-:W-:Y:S02]  /*5310*/  UMOV UR28, UR60 ;  /* 0x0000003c001c7c82 */ /* 0x000fe40008000000 */
[----:B------:R-:W-:Y:S01]  /*5320*/  IMAD.U32 R10, RZ, RZ, UR5 ;  /* 0x00000005ff0a7e24 */ /* 0x000fe2000f8e00ff */
[----:B------:R-:W-:Y:S01]  /*5330*/  UPRMT UR6, UR54, 0x654, UR25 ;  /* 0x0000065436067896 */ /* 0x000fe20008000019 */
[----:B------:R-:W-:Y:S02]  /*5340*/  IMAD.U32 R11, RZ, RZ, UR4 ;  /* 0x00000004ff0b7e24 */ /* 0x000fe4000f8e00ff */
[----:B------:R-:W-:Y:S01]  /*5350*/  @!P1 IMAD.X R6, RZ, RZ, R17, P0 ;  /* 0x000000ffff069224 */ /* 0x000fe200000e0611 */
        /* <DEDUP_REMOVED lines=8> */
.L_x_170:
[----:B------:R-:W-:Y:S01]  /*53e0*/  @!P1 R2UR UR5, R8 ;  /* 0x00000000080592ca */ /* 0x000fe200000e0000 */
[----:B------:R-:W-:Y:S01]  /*53f0*/  VOTEU.ALL UP0, P1 ;  /* 0x0000000000ff7886 */ /* 0x000fe20000800000 */
[----:B------:R-:W-:Y:S01]  /*5400*/  @!P1 R2UR UR4, R6 ;  /* 0x00000000060492ca */ /* 0x000fe200000e0000 */
[----:B-1----:R-:W-:Y:S01]  /*5410*/  @!P1 IMAD.MOV.U32 R0, RZ, RZ, 0x2000 ;  /* 0x00002000ff009424 */ /* 0x002fe200078e00ff */
[----:B------:R-:W-:Y:S01]  /*5420*/  UMOV UR8, 0x0 ;  /* 0x0000000000087882 */ /* 0x000fe20000000000 */
[----:B------:R-:W-:Y:S01]  /*5430*/  UMOV UR9, 0x10000000 ;  /* 0x1000000000097882 */ /* 0x000fe20000000000 */
[----:B------:R-:W-:Y:S01]  /*5440*/  @!UP0 UIADD3 UR18, UPT, UPT, UR34, 0x40, URZ ;  /* 0x0000004022128890 */ /* 0x000fe2000fffe0ff */
[----:B------:R-:W-:Y:S01]  /*5450*/  VIADD R14, R14, 0x1 ;  /* 0x000000010e0e7836 */ /* 0x000fe20000000000 */
[----:B------:R-:W-:Y:S01]  /*5460*/  @!UP0 UIADD3 UR16, UPT, UPT, UR21, 0x4400, URZ ;  /* 0x0000440015108890 */ /* 0x000fe2000fffe0ff */
[----:B------:R-:W-:Y:S01]  /*5470*/  VOTEU.ALL UP0, P1 ;  /* 0x0000000000ff7886 */ /* 0x000fe20000800000 */
[----:B------:R-:W-:Y:S01]  /*5480*/  UMOV UR19, UR35 ;  /* 0x0000002300137c82 */ /* 0x000fe20008000000 */
[----:B------:R-:W-:Y:S02]  /*5490*/  UMOV UR20, UR60 ;  /* 0x0000003c00147c82 */ /* 0x000fe40008000000 */
[----:B------:R-:W-:Y:S01]  /*54a0*/  IMAD.U32 R10, RZ, RZ, UR5 ;  /* 0x00000005ff0a7e24 */ /* 0x000fe2000f8e00ff */
[----:B------:R-:W-:Y:S01]  /*54b0*/  UPRMT UR6, UR54, 0x654, UR17 ;  /* 0x0000065436067896 */ /* 0x000fe20008000011 */
        /* <DEDUP_REMOVED lines=9> */
.L_x_172:
[----:B------:R-:W-:Y:S01]  /*5550*/  @!P1 IADD3 R6, P0, PT, R16, 0x580, RZ ;  /* 0x0000058010069810 */ /* 0x000fe20007f1e0ff */
[----:B------:R-:W-:Y:S01]  /*5560*/  VOTEU.ALL UP0, P1 ;  /* 0x0000000000ff7886 */ /* 0x000fe20000800000 */
[----:B------:R-:W-:Y:S01]  /*5570*/  UMOV UR6, 0x0 ;  /* 0x0000000000067882 */ /* 0x000fe20000000000 */
[----:B------:R-:W-:Y:S01]  /*5580*/  UMOV UR7, 0x10000000 ;  /* 0x1000000000077882 */ /* 0x000fe20000000000 */
[----:B------:R-:W-:Y:S01]  /*5590*/  @!P1 R2UR UR5, R6 ;  /* 0x00000000060592ca */ /* 0x000fe200000e0000 */
[----:B-1----:R-:W-:Y:S01]  /*55a0*/  @!P1 IMAD.X R0, RZ, RZ, R17, P0 ;  /* 0x000000ffff009224 */ /* 0x002fe200000e0611 */
[----:B------:R-:W-:Y:S01]  /*55b0*/  @!UP0 UIADD3 UR10, UPT, UPT, UR34, 0x60, URZ ;  /* 0x00000060220a8890 */ /* 0x000fe2000fffe0ff */
[----:B------:R-:W-:Y:S01]  /*55c0*/  R2UR UR18, R54 ;  /* 0x00000000361272ca */ /* 0x000fe200000e0000 */
[----:B------:R-:W-:Y:S01]  /*55d0*/  @!UP0 UIADD3 UR8, UPT, UPT, UR21, 0x6400, URZ ;  /* 0x0000640015088890 */ /* 0x000fe2000fffe0ff */
[----:B------:R-:W-:Y:S01]  /*55e0*/  R2UR UR16, R55 ;  /* 0x00000000371072ca */ /* 0x000fe200000e0000 */
[----:B------:R-:W-:Y:S01]  /*55f0*/  @!UP0 UIADD3 UR9, UPT, UPT, UR21, 0x38, URZ ;  /* 0x0000003815098890 */ /* 0x000fe2000fffe0ff */
[----:B------:R-:W-:Y:S01]  /*5600*/  @!P1 R2UR UR4, R0 ;  /* 0x00000000000492ca */ /* 0x000fe200000e0000 */
[----:B------:R-:W-:Y:S01]  /*5610*/  VOTEU.ALL UP0, P1 ;  /* 0x0000000000ff7886 */ /* 0x000fe20000800000 */
[----:B------:R-:W-:Y:S01]  /*5620*/  UMOV UR11, UR35 ;  /* 0x00000023000b7c82 */ /* 0x000fe20008000000 */
[----:B------:R-:W-:Y:S01]  /*5630*/  UMOV UR12, UR60 ;  /* 0x0000003c000c7c82 */ /* 0x000fe20008000000 */
[C---:B------:R-:W-:Y:S01]  /*5640*/  ISETP.NE.AND P0, PT, R14.reuse, 0x2, PT ;  /* 0x000000020e00780c */ /* 0x040fe20003f05270 */
[----:B------:R-:W-:Y:S01]  /*5650*/  UPLOP3.LUT UP3, UPT, UPT, UPT, UPT, 0x80, 0x8 ;  /* 0x000000000008789c */ /* 0x000fe20003f6f070 */
[----:B------:R-:W-:Y:S01]  /*5660*/  IMAD.U32 R8, RZ, RZ, UR5 ;  /* 0x00000005ff087e24 */ /* 0x000fe2000f8e00ff */
[----:B------:R-:W-:Y:S01]  /*5670*/  LOP3.LUT R15, R15, 0x1, RZ, 0x3c, !PT ;  /* 0x000000010f0f7812 */ /* 0x000fe200078e3cff */
[----:B------:R-:W-:Y:S01]  /*5680*/  UMOV UR60, UR29 ;  /* 0x0000001d003c7c82 */ /* 0x000fe20008000000 */
[----:B------:R-:W-:Y:S01]  /*5690*/  SEL R0, RZ, 0x1, P0 ;  /* 0x00000001ff007807 */ /* 0x000fe20000000000 */
[----:B------:R-:W-:Y:S01]  /*56a0*/  UIADD3 UR20, UPT, UPT, UR13, UR18, URZ ;  /* 0x000000120d147290 */ /* 0x000fe2000fffe0ff */
[----:B------:R-:W-:Y:S01]  /*56b0*/  SEL R14, R14, RZ, P0 ;  /* 0x000000ff0e0e7207 */ /* 0x000fe20000000000 */
[----:B------:R-:W-:Y:S01]  /*56c0*/  UIADD3 UR16, UPT, UPT, UR14, UR16, URZ ;  /* 0x000000100e107290 */ /* 0x000fe2000fffe0ff */
[----:B------:R-:W-:Y:S01]  /*56d0*/  IMAD.U32 R9, RZ, RZ, UR4 ;  /* 0x00000004ff097e24 */ /* 0x000fe2000f8e00ff */
[----:B------:R-:W-:Y:S02]  /*56e0*/  @!P1 R2UR UR4, R8 ;  /* 0x00000000080492ca */ /* 0x000fe400000e0000 */
[----:B------:R-:W-:Y:S02]  /*56f0*/  LOP3.LUT R13, R13, R0, RZ, 0x3c, !PT ;  /* 0x000000000d0d7212 */ /* 0x000fe400078e3cff */
[----:B------:R-:W-:Y:S11]  /*5700*/  @!P1 R2UR UR5, R9 ;  /* 0x00000000090592ca */ /* 0x000ff600000e0000 */
[----:B------:R-:W-:Y:S02]  /*5710*/  @!UPT UIADD3 URZ, UPT, UPT, URZ, URZ, URZ ;  /* 0x000000fffffff290 */ /* 0x000fe4000fffe0ff */
[----:B------:R2:W-:Y:S01]  /*5720*/  @!UP0 UTMALDG.3D [UR8], [UR4], desc[UR6] ;  /* 0x00000608040085b4 */ /* 0x0005e20008011000 */
[----:B------:R2:W-:Y:S01]  /*5730*/  @!P1 SYNCS.ARRIVE.TRANS64.RED.A0TR RZ, [UR21+0x38], R7 ;  /* 0x00003807ffff99a7 */ /* 0x0005e20008300415 */
[----:B------:R-:W-:Y:S01]  /*5740*/  SYNCS.ARRIVE.TRANS64.RED.A1T0 RZ, [UR37], RZ ;  /* 0x000000ffffff79a7 */ /* 0x000fe20008100425 */
[----:B------:R-:W-:Y:S05]  /*5750*/  BRA.U UP1, `(.L_x_87) ;  /* 0xfffffff101607547 */ /* 0x000fea000b83ffff */
[----:B------:R-:W-:-:S04]  /*5760*/  SHF.L.U32 R2, R15, 0x1f, RZ ;  /* 0x0000001f0f027819 */ /* 0x000fc800000006ff */
[----:B------:R-:W1:Y:S02]  /*5770*/  SYNCS.PHASECHK.TRANS64.TRYWAIT P0, [UR21+0x40], R2 ;  /* 0x00004002ff0075a7 */ /* 0x000e640008001115 */
[----:B-1----:R-:W-:Y:S05]  /*5780*/  @!P0 BRA `(.L_x_88) ;  /* 0x0000003800c08947 */ /* 0x002fea0003800000 */
.L_x_174:
[----:B------:R-:W3:Y:S02]  /*5790*/  SYNCS.PHASECHK.TRANS64.TRYWAIT P0, [UR21+0x48], R2 ;  /* 0x00004802ff0075a7 */ /* 0x000ee40008001115 */
[----:B---3--:R-:W-:Y:S05]  /*57a0*/  @!P0 BRA `(.L_x_89) ;  /* 0x0000003800d08947 */ /* 0x008fea0003800000 */
.L_x_176:
[----:B------:R-:W3:Y:S02]  /*57b0*/  SYNCS.PHASECHK.TRANS64.TRYWAIT P0, [UR21+0x50], R2 ;  /* 0x00005002ff0075a7 */ /* 0x000ee40008001115 */
[----:B---3--:R-:W-:Y:S05]  /*57c0*/  @!P0 BRA `(.L_x_90) ;  /* 0x0000003800e08947 */ /* 0x008fea0003800000 */
.L_x_178:
[----:B-1----:R-:W-:-:S07]  /*57d0*/  MOV R0, UR21 ;  /* 0x0000001500007c02 */ /* 0x002fce0008000f00 */
.L_x_91:
[----:B-1----:R-:W-:-:S04]  /*57e0*/  SHF.L.U32 R2, R15, 0x1f, RZ ;  /* 0x0000001f0f027819 */ /* 0x002fc800000006ff */
[----:B------:R1:W3:Y:S03]  /*57f0*/  SYNCS.PHASECHK.TRANS64.TRYWAIT P0, [R0+URZ+0x58], R2 ;  /* 0x00005802000075a7 */ /* 0x0002e600080011ff */
[----:B---3--:R-:W-:Y:S05]  /*5800*/  @!P0 NANOSLEEP.SYNCS 0x989680 ;  /* 0x009896800000895d */ /* 0x008fea0003900000 */
[----:B------:R-:W3:Y:S02]  /*5810*/  @!P0 SYNCS.PHASECHK.TRANS64 P0, [R0+URZ+0x58], R2 ;  /* 0x00005802000085a7 */ /* 0x000ee400080010ff */
[----:B--23--:R-:W-:Y:S05]  /*5820*/  @P0 EXIT ;  /* 0x000000000000094d */ /* 0x00cfea0003800000 */
[----:B------:R-:W-:Y:S05]  /*5830*/  BRA `(.L_x_91) ;  /* 0xfffffffc00e87947 */ /* 0x000fea000383ffff */
.L_x_76:
[----:B------:R-:W-:-:S06]  /*5840*/  UISETP.GE.AND UP0, UPT, UR17, 0x4, UPT ;  /* 0x000000041100788c */ /* 0x000fcc000bf06270 */
[----:B------:R-:W-:-:S13]  /*5850*/  PLOP3.LUT P0, PT, PT, PT, UP0, 0x80, 0x8 ;  /* 0x000000000008781c */ /* 0x000fda0003f0f008 */
[----:B------:R-:W-:Y:S05]  /*5860*/  @!P0 EXIT ;  /* 0x000000000000894d */ /* 0x000fea0003800000 */
[----:B------:R-:W-:Y:S01]  /*5870*/  BAR.SYNC.DEFER_BLOCKING 0x6, 0xa0 ;  /* 0x0182800000007b1d */ /* 0x000fe20000010000 */
[C---:B------:R-:W-:Y:S01]  /*5880*/  IMAD.SHL.U32 R6, R64.reuse, 0x20, RZ ;  /* 0x0000002040067824 */ /* 0x040fe200078e00ff */
[C---:B------:R-:W-:Y:S01]  /*5890*/  R2P PR, R64.reuse, 0x6 ;  /* 0x0000000640007804 */ /* 0x040fe20000000000 */
[C---:B------:R-:W-:Y:S01]  /*58a0*/  IMAD.SHL.U32 R2, R64.reuse, 0x4, RZ ;  /* 0x0000000440027824 */ /* 0x040fe200078e00ff */
[----:B------:R-:W-:Y:S01]  /*58b0*/  CS2R R58, SRZ ;  /* 0x00000000003a7805 */ /* 0x000fe2000001ff00 */
[----:B------:R-:W-:Y:S01]  /*58c0*/  IMAD.U32 R23, R64, 0x10000, RZ ;  /* 0x0001000040177824 */ /* 0x000fe200078e00ff */
[----:B------:R-:W-:Y:S01]  /*58d0*/  UMOV UR43, 0x400 ;  /* 0x00000400002b7882 */ /* 0x000fe20000000000 */
[----:B------:R-:W1:Y:S01]  /*58e0*/  LDCU.64 UR4, c[0x0][0x890] ;  /* 0x00011200ff0477ac */ /* 0x000e620008000a00 */
[----:B------:R-:W2:Y:S01]  /*58f0*/  LDC.64 R50, c[0x0][0x8b0] ;  /* 0x00022c00ff327b82 */ /* 0x000ea20000000a00 */
[----:B------:R-:W-:Y:S01]  /*5900*/  LOP3.LUT R3, R6, 0xe0, RZ, 0xc0, !PT ;  /* 0x000000e006037812 */ /* 0x000fe200078ec0ff */
[----:B------:R-:W-:Y:S01]  /*5910*/  IMAD.SHL.U32 R26, R64, 0x10, RZ ;  /* 0x00000010401a7824 */ /* 0x000fe200078e00ff */
[----:B------:R-:W-:Y:S01]  /*5920*/  ULEA UR43, UR54, UR43, 0x18 ;  /* 0x0000002b362b7291 */ /* 0x000fe2000f8ec0ff */
[----:B------:R-:W-:Y:S01]  /*5930*/  LOP3.LUT R6, R6, 0x100, RZ, 0xc0, !PT ;  /* 0x0000010006067812 */ /* 0x000fe200078ec0ff */
[----:B------:R-:W-:Y:S01]  /*5940*/  IMAD.MOV.U32 R63, RZ, RZ, 0x10 ;  /* 0x00000010ff3f7424 */ /* 0x000fe200078e00ff */
[----:B------:R-:W-:Y:S01]  /*5950*/  LOP3.LUT R2, R3, 0x1c, R2, 0xf8, !PT ;  /* 0x0000001c03027812 */ /* 0x000fe200078ef802 */
[----:B------:R-:W-:Y:S01]  /*5960*/  IMAD.MOV.U32 R62, RZ, RZ, 0x20 ;  /* 0x00000020ff3e7424 */ /* 0x000fe200078e00ff */
[----:B------:R-:W3:Y:S01]  /*5970*/  LDC.64 R48, c[0x0][0x8a8] ;  /* 0x00022a00ff307b82 */ /* 0x000ee20000000a00 */
[----:B------:R-:W-:Y:S01]  /*5980*/  SHF.R.U32.HI R3, RZ, 0x2, R64 ;  /* 0x00000002ff037819 */ /* 0x000fe20000011640 */
[----:B------:R-:W-:Y:S01]  /*5990*/  IMAD.MOV.U32 R61, RZ, RZ, 0x1 ;  /* 0x00000001ff3d7424 */ /* 0x000fe200078e00ff */
[----:B------:R-:W-:Y:S01]  /*59a0*/  LOP3.LUT R23, R23, 0x600000, RZ, 0xc0, !PT ;  /* 0x0060000017177812 */ /* 0x000fe200078ec0ff */
[----:B------:R-:W-:Y:S01]  /*59b0*/  IMAD.MOV.U32 R22, RZ, RZ, RZ ;  /* 0x000000ffff167224 */ /* 0x000fe200078e00ff */
[----:B------:R-:W-:Y:S01]  /*59c0*/  LOP3.LUT R26, R6, 0x600, R26, 0xf8, !PT ;  /* 0x00000600061a7812 */ /* 0x000fe200078ef81a */
[----:B------:R-:W-:Y:S01]  /*59d0*/  IMAD.MOV.U32 R60, RZ, RZ, RZ ;  /* 0x000000ffff3c7224 */ /* 0x000fe200078e00ff */
[----:B------:R-:W-:Y:S01]  /*59e0*/  LOP3.LUT R2, R2, 0x4, R3, 0x78, !PT ;  /* 0x0000000402027812 */ /* 0x000fe200078e7803 */
[----:B------:R-:W4:Y:S01]  /*59f0*/  LDS R0, [UR43+0x120] ;  /* 0x0001202bff007984 */ /* 0x000f220008000800 */
[----:B-1----:R-:W-:Y:S01]  /*5a00*/  IMAD.U32 R66, RZ, RZ, UR4 ;  /* 0x00000004ff427e24 */ /* 0x002fe2000f8e00ff */
[----:B------:R-:W-:Y:S01]  /*5a10*/  UIADD3 UR4, UPT, UPT, UR43, 0x400, URZ ;  /* 0x000004002b047890 */ /* 0x000fe2000fffe0ff */
[----:B------:R-:W-:Y:S01]  /*5a20*/  LOP3.LUT R26, R26, R2, RZ, 0xfc, !PT ;  /* 0x000000021a1a7212 */ /* 0x000fe200078efcff */
[----:B------:R-:W-:Y:S01]  /*5a30*/  IMAD.U32 R65, RZ, RZ, UR5 ;  /* 0x00000005ff417e24 */ /* 0x000fe2000f8e00ff */
[----:B------:R-:W-:Y:S01]  /*5a40*/  LOP3.LUT R64, R64, 0x60, RZ, 0xc0, !PT ;  /* 0x0000006040407812 */ /* 0x000fe200078ec0ff */
[----:B------:R-:W1:Y:S01]  /*5a50*/  LDCU UR55, c[0x0][0x370] ;  /* 0x00006e00ff3777ac */ /* 0x000e620008000800 */
[----:B------:R-:W-:Y:S01]  /*5a60*/  SEL R63, R63, 0xfffffff0, !P2 ;  /* 0xfffffff03f3f7807 */ /* 0x000fe20005000000 */
[----:B------:R-:W-:Y:S01]  /*5a70*/  IMAD.U32 R56, RZ, RZ, UR4 ;  /* 0x00000004ff387e24 */ /* 0x000fe2000f8e00ff */
[----:B------:R-:W-:Y:S01]  /*5a80*/  SEL R62, R62, 0xffffffe0, !P1 ;  /* 0xffffffe03e3e7807 */ /* 0x000fe20004800000 */
[----:B------:R-:W1:Y:S01]  /*5a90*/  LDCU UR42, c[0x0][0xb0c] ;  /* 0x00016180ff2a77ac */ /* 0x000e620008000800 */
[----:B------:R-:W1:Y:S01]  /*5aa0*/  LDCU UR38, c[0x0][0xb30] ;  /* 0x00016600ff2677ac */ /* 0x000e620008000800 */
[----:B------:R-:W1:Y:S01]  /*5ab0*/  LDCU.64 UR52, c[0x0][0x888] ;  /* 0x00011100ff3477ac */ /* 0x000e620008000a00 */
[----:B------:R-:W1:Y:S01]  /*5ac0*/  LDCU.64 UR40, c[0x0][0xb28] ;  /* 0x00016500ff2877ac */ /* 0x000e620008000a00 */
[----:B------:R-:W1:Y:S01]  /*5ad0*/  LDCU.128 UR56, c[0x0][0xb10] ;  /* 0x00016200ff3877ac */ /* 0x000e620008000c00 */
[----:B------:R-:W1:Y:S01]  /*5ae0*/  LDCU UR47, c[0x0][0x374] ;  /* 0x00006e80ff2f77ac */ /* 0x000e620008000800 */
[----:B------:R-:W-:Y:S01]  /*5af0*/  UMOV UR46, URZ ;  /* 0x000000ff002e7c82 */ /* 0x000fe20008000000 */
[----:B------:R-:W-:Y:S01]  /*5b00*/  UMOV UR45, URZ ;  /* 0x000000ff002d7c82 */ /* 0x000fe20008000000 */
[----:B-1234-:R-:W-:-:S07]  /*5b10*/  IMAD.IADD R23, R0, 0x1, R23 ;  /* 0x0000000100177824 */ /* 0x01efce00078e0217 */
.L_x_135:
[C---:B------:R-:W-:Y:S02]  /*5b20*/  LEA R3, R58.reuse, UR43, 0x3 ;  /* 0x0000002b3a037c11 */ /* 0x040fe4000f8e18ff */
[----:B------:R-:W-:Y:S02]  /*5b30*/  SHF.L.U32 R0, R59, 0x1f, RZ ;  /* 0x0000001f3b007819 */ /* 0x000fe400000006ff */
[----:B-1----:R-:W-:Y:S02]  /*5b40*/  LEA R4, R58, UR43, 0x4 ;  /* 0x0000002b3a047c11 */ /* 0x002fe4000f8e20ff */
[----:B------:R-:W1:Y:S02]  /*5b50*/  SYNCS.PHASECHK.TRANS64.TRYWAIT P0, [R3+URZ+0x70], R0 ;  /* 0x00007000030075a7 */ /* 0x000e6400080011ff */
[----:B-1----:R-:W-:Y:S05]  /*5b60*/  @!P0 BRA `(.L_x_92) ;  /* 0x0000003800108947 */ /* 0x002fea0003800000 */
.L_x_179:
[----:B------:R-:W2:Y:S01]  /*5b70*/  LDS.128 R4, [R4+0x100] ;  /* 0x0001000004047984 */ /* 0x000ea20000000c00 */
[----:B------:R-:W-:Y:S01]  /*5b80*/  UISETP.GE.AND UP0, UPT, UR39, 0x1, UPT ;  /* 0x000000012700788c */ /* 0x000fe2000bf06270 */
[----:B------:R-:W-:Y:S01]  /*5b90*/  @!PT LDS RZ, [RZ] ;  /* 0x00000000fffff984 */ /* 0x000fe20000000800 */
[----:B------:R-:W-:Y:S01]  /*5ba0*/  @!PT LDS RZ, [RZ] ;  /* 0x00000000fffff984 */ /* 0x000fe20000000800 */
[----:B------:R-:W-:Y:S01]  /*5bb0*/  @!PT LDS RZ, [RZ] ;  /* 0x00000000fffff984 */ /* 0x000fe20000000800 */
[----:B------:R-:W-:Y:S01]  /*5bc0*/  @!PT LDS RZ, [RZ] ;  /* 0x00000000fffff984 */ /* 0x000fe20000000800 */
[----:B------:R3:W-:Y:S06]  /*5bd0*/  MEMBAR.ALL.CTA ;  /* 0x0000000000007992 */ /* 0x0007ec0000008000 */
[----:B---3--:R-:W3:Y:S01]  /*5be0*/  FENCE.VIEW.ASYNC.S ;  /* 0x00000000000073c6 */ /* 0x008ee20000000000 */
[----:B--2---:R-:W-:Y:S11]  /*5bf0*/  LOP3.LUT P0, RZ, R6, 0x1, RZ, 0xc0, !PT ;  /* 0x0000000106ff7812 */ /* 0x004ff6000780c0ff */
[----:B------:R-:W-:Y:S02]  /*5c00*/  @!UPT UIADD3 URZ, UPT, UPT, URZ, URZ, URZ ;  /* 0x000000fffffff290 */ /* 0x000fe4000fffe0ff */
[----:B---3--:R-:W-:Y:S01]  /*5c10*/  VOTEU.ANY UP1, P0 ;  /* 0x0000000000ff7886 */ /* 0x008fe20000020100 */
[----:B------:R-:W-:Y:S01]  /*5c20*/  PLOP3.LUT P0, PT, PT, PT, UP1, 0x80, 0x8 ;  /* 0x000000000008781c */ /* 0x000fe20003f0f018 */
[----:B------:R-:W-:Y:S11]  /*5c30*/  UP2UR UR62, UPR, URZ, 0x2 ;  /* 0x00000002ff3e7883 */ /* 0x000ff60008000000 */
[----:B------:R-:W-:Y:S01]  /*5c40*/  @!UPT UIADD3 URZ, UPT, UPT, URZ, URZ, URZ ;  /* 0x000000fffffff290 */ /* 0x000fe2000fffe0ff */
[----:B-1----:R-:W-:Y:S02]  /*5c50*/  @P0 SHF.R.U32.HI R0, RZ, 0x10, R5 ;  /* 0x00000010ff000819 */ /* 0x002fe40000011605 */
        /* <DEDUP_REMOVED lines=12> */
[----:B------:R-:W2:Y:S01]  /*5d20*/  LDCU UR12, c[0x0][0xb20] ;  /* 0x00016400ff0c77ac */ /* 0x000ea20008000800 */
[----:B------:R-:W-:Y:S02]  /*5d30*/  UIMAD.WIDE.U32 UR4, UR47, UR59, URZ ;  /* 0x0000003b2f0472a5 */ /* 0x000fe4000f8e00ff */
[----:B------:R-:W-:Y:S02]  /*5d40*/  UIMAD.WIDE.U32 UR6, UR55, UR56, URZ ;  /* 0x00000038370672a5 */ /* 0x000fe4000f8e00ff */
[----:B------:R-:W-:Y:S02]  /*5d50*/  UISETP.NE.AND UP0, UPT, UR58, 0x1, UPT ;  /* 0x000000013a00788c */ /* 0x000fe4000bf05270 */
[----:B------:R-:W-:Y:S02]  /*5d60*/  UIMAD.WIDE.U32 UR8, UR36, UR59, URZ ;  /* 0x0000003b240872a5 */ /* 0x000fe4000f8e00ff */
[----:B------:R-:W-:Y:S02]  /*5d70*/  UIMAD.WIDE.U32 UR10, UR37, UR56, URZ ;  /* 0x00000038250a72a5 */ /* 0x000fe4000f8e00ff */
[----:B------:R-:W-:Y:S02]  /*5d80*/  UISETP.NE.AND UP1, UPT, UR42, 0x1, UPT ;  /* 0x000000012a00788c */ /* 0x000fe4000bf25270 */
[----:B------:R-:W-:Y:S01]  /*5d90*/  UISETP.NE.AND UP2, UPT, UR39, 0x1, UPT ;  /* 0x000000012700788c */ /* 0x000fe2000bf45270 */
[----:B------:R-:W-:Y:S02]  /*5da0*/  UMOV UR4, UR5 ;  /* 0x0000000500047c82 */ /* 0x000fe40008000000 */
[----:B--2---:R-:W-:Y:S03]  /*5db0*/  USHF.R.U32.HI UR5, URZ, UR12, UR4 ;  /* 0x0000000cff057299 */ /* 0x004fe60008011604 */
[----:B------:R-:W-:Y:S02]  /*5dc0*/  UMOV UR4, UR7 ;  /* 0x0000000700047c82 */ /* 0x000fe40008000000 */
[----:B------:R-:W-:Y:S02]  /*5dd0*/  USHF.R.U32.HI UR7, URZ, UR57, UR4 ;  /* 0x00000039ff077299 */ /* 0x000fe40008011604 */
[----:B------:R-:W-:Y:S02]  /*5de0*/  USEL UR4, UR47, UR5, !UP0 ;  /* 0x000000052f047287 */ /* 0x000fe4000c000000 */
[----:B------:R-:W-:Y:S01]  /*5df0*/  USEL UR7, UR55, UR7, !UP1 ;  /* 0x0000000737077287 */ /* 0x000fe2000c800000 */
[----:B------:R-:W-:Y:S01]  /*5e00*/  UMOV UR5, UR9 ;  /* 0x0000000900057c82 */ /* 0x000fe20008000000 */
[----:B------:R-:W-:Y:S02]  /*5e10*/  UIMAD.WIDE.U32 UR8, UR4, UR40, URZ ;  /* 0x00000028040872a5 */ /* 0x000fe4000f8e00ff */
[----:B------:R-:W-:Y:S03]  /*5e20*/  USHF.R.U32.HI UR6, URZ, UR12, UR5 ;  /* 0x0000000cff067299 */ /* 0x000fe60008011605 */
[----:B------:R-:W-:Y:S01]  /*5e30*/  UMOV UR5, UR11 ;  /* 0x0000000b00057c82 */ /* 0x000fe20008000000 */
[----:B------:R-:W-:Y:S02]  /*5e40*/  UIMAD.WIDE.U32 UR10, UR7, UR40, URZ ;  /* 0x00000028070a72a5 */ /* 0x000fe4000f8e00ff */
[----:B------:R-:W-:Y:S02]  /*5e50*/  USHF.R.U32.HI UR12, URZ, UR57, UR5 ;  /* 0x00000039ff0c7299 */ /* 0x000fe40008011605 */
[----:B------:R-:W-:Y:S01]  /*5e60*/  USEL UR6, UR36, UR6, !UP0 ;  /* 0x0000000624067287 */ /* 0x000fe2000c000000 */
[----:B------:R-:W-:Y:S02]  /*5e70*/  UMOV UR5, UR9 ;  /* 0x0000000900057c82 */ /* 0x000fe40008000000 */
[----:B------:R-:W-:Y:S01]  /*5e80*/  UMOV UR10, UR11 ;  /* 0x0000000b000a7c82 */ /* 0x000fe20008000000 */
[----:B------:R-:W-:Y:S02]  /*5e90*/  @UP2 USHF.R.U32.HI UR4, URZ, UR41, UR5 ;  /* 0x00000029ff042299 */ /* 0x000fe40008011605 */
[----:B------:R-:W-:Y:S02]  /*5ea0*/  @UP2 USHF.R.U32.HI UR7, URZ, UR41, UR10 ;  /* 0x00000029ff072299 */ /* 0x000fe4000801160a */
[----:B------:R-:W-:Y:S02]  /*5eb0*/  UIMAD UR4, UR39, UR4, URZ ;  /* 0x00000004270472a4 */ /* 0x000fe4000f8e02ff */
        /* <DEDUP_REMOVED lines=8> */
[----:B------:R-:W-:Y:S02]  /*5f40*/  USEL UR11, UR6, UR4, !UP2 ;  /* 0x00000004060b7287 */ /* 0x000fe4000d000000 */
[----:B------:R-:W-:Y:S02]  /*5f50*/  UIADD3 UR8, UPT, UPT, -UR5, URZ, URZ ;  /* 0x000000ff05087290 */ /* 0x000fe4000fffe1ff */
[----:B------:R-:W-:Y:S01]  /*5f60*/  UIADD3 UR10, UPT, UPT, -UR11, URZ, URZ ;  /* 0x000000ff0b0a7290 */ /* 0x000fe2000fffe1ff */
[----:B------:R-:W-:Y:S01]  /*5f70*/  @!UP0 UMOV UR4, UR9 ;  /* 0x0000000900048c82 */ /* 0x000fe20008000000 */
[----:B------:R-:W-:Y:S02]  /*5f80*/  UIADD3 UR9, UPT, UPT, -UR6, URZ, URZ ;  /* 0x000000ff06097290 */ /* 0x000fe4000fffe1ff */
[----:B------:R-:W-:Y:S02]  /*5f90*/  @!UP0 USHF.R.U32.HI UR4, URZ, UR41, UR4 ;  /* 0x00000029ff048299 */ /* 0x000fe40008011604 */
[----:B------:R-:W-:Y:S02]  /*5fa0*/  UIMAD UR10, UR39, UR10, UR6 ;  /* 0x0000000a270a72a4 */ /* 0x000fe4000f8e0206 */
[----:B------:R-:W-:Y:S04]  /*5fb0*/  @!UP0 USEL UR4, UR5, UR4, !UP2 ;  /* 0x0000000405048287 */ /* 0x000fe8000d000000 */
[----:B------:R-:W-:Y:S02]  /*5fc0*/  @!UP0 UIMAD UR10, UR7, UR10, UR4 ;  /* 0x0000000a070a82a4 */ /* 0x000fe4000f8e0204 */
[----:B------:R-:W-:Y:S02]  /*5fd0*/  @!UP0 UIADD3 UR11, UPT, UPT, UR11, -UR4, URZ ;  /* 0x800000040b0b8290 */ /* 0x000fe4000fffe0ff */
[----:B------:R-:W-:Y:S02]  /*5fe0*/  UIMAD UR7, UR42, UR8, UR37 ;  /* 0x000000082a0772a4 */ /* 0x000fe4000f8e0225 */
[----:B------:R-:W-:Y:S02]  /*5ff0*/  @!UP0 UIMAD UR6, UR11, UR39, UR5 ;  /* 0x000000270b0682a4 */ /* 0x000fe4000f8e0205 */
[----:B------:R-:W-:Y:S01]  /*6000*/  UIMAD UR4, UR58, UR9, UR36 ;  /* 0x000000093a0472a4 */ /* 0x000fe2000f8e0224 */
[----:B------:R-:W-:Y:S02]  /*6010*/  @!UP0 UMOV UR5, UR10 ;  /* 0x0000000a00058c82 */ /* 0x000fe40008000000 */
[----:B------:R-:W-:Y:S02]  /*6020*/  UIMAD UR37, UR5, UR42, UR7 ;  /* 0x0000002a052572a4 */ /* 0x000fe4000f8e0207 */
[----:B------:R-:W-:Y:S11]  /*6030*/  UIMAD UR36, UR6, UR58, UR4 ;  /* 0x0000003a062472a4 */ /* 0x000ff6000f8e0204 */
[----:B------:R-:W-:Y:S01]  /*6040*/  @!UPT UIADD3 URZ, UPT, UPT, URZ, URZ, URZ ;  /* 0x000000fffffff290 */ /* 0x000fe2000fffe0ff */
.L_x_93:
[----:B------:R-:W-:Y:S01]  /*6050*/  UISETP.NE.AND UP0, UPT, UR38, 0x1, UPT ;  /* 0x000000012600788c */ /* 0x000fe2000bf05270 */
[----:B------:R-:W-:Y:S01]  /*6060*/  LOP3.LUT P0, RZ, R56, 0x3f0, RZ, 0xc0, !PT ;  /* 0x000003f038ff7812 */ /* 0x000fe2000780c0ff */
[----:B------:R-:W-:Y:S01]  /*6070*/  USHF.L.U32 UR50, UR16, 0x6, URZ ;  /* 0x0000000610327899 */ /* 0x000fe200080006ff */
[----:B------:R-:W-:Y:S01]  /*6080*/  BSSY.RECONVERGENT B6, `(.L_x_94) ;  /* 0x0000034000067945 */ /* 0x000fe20003800200 */
[----:B------:R-:W-:Y:S01]  /*6090*/  USHF.L.U32 UR49, UR20, 0x7, URZ ;  /* 0x0000000714317899 */ /* 0x000fe200080006ff */
[----:B------:R-:W-:Y:S06]  /*60a0*/  IADD3 R58, PT, PT, R58, 0x1, RZ ;  /* 0x000000013a3a7810 */ /* 0x000fec0007ffe0ff */
[----:B------:R-:W2:Y:S01]  /*60b0*/  @!UP0 LDCU.128 UR12, c[0x0][0xb10] ;  /* 0x00016200ff0c87ac */ /* 0x000ea20008000c00 */
[----:B------:R-:W3:Y:S01]  /*60c0*/  @!UP0 LDCU UR5, c[0x0][0xb0c] ;  /* 0x00016180ff0587ac */ /* 0x000ee20008000800 */
[----:B------:R-:W4:Y:S01]  /*60d0*/  @!UP0 LDCU UR10, c[0x0][0xb20] ;  /* 0x00016400ff0a87ac */ /* 0x000f220008000800 */
[----:B--2---:R-:W-:Y:S02]  /*60e0*/  UIMAD.WIDE.U32 UR8, UR37, UR12, URZ ;  /* 0x0000000c250872a5 */ /* 0x004fe4000f8e00ff */
[----:B------:R-:W-:Y:S02]  /*60f0*/  UIMAD.WIDE.U32 UR6, UR36, UR15, URZ ;  /* 0x0000000f240672a5 */ /* 0x000fe4000f8e00ff */
[----:B------:R-:W-:Y:S03]  /*6100*/  @!UP0 UISETP.NE.AND UP1, UPT, UR14, 0x1, UPT ;  /* 0x000000010e00888c */ /* 0x000fe6000bf25270 */
[----:B------:R-:W-:Y:S01]  /*6110*/  @!UP0 UMOV UR4, UR9 ;  /* 0x0000000900048c82 */ /* 0x000fe20008000000 */
[----:B---3--:R-:W-:Y:S02]  /*6120*/  @!UP0 UISETP.NE.AND UP2, UPT, UR5, 0x1, UPT ;  /* 0x000000010500888c */ /* 0x008fe4000bf45270 */
[----:B------:R-:W-:Y:S01]  /*6130*/  @!UP0 USHF.R.U32.HI UR4, URZ, UR13, UR4 ;  /* 0x0000000dff048299 */ /* 0x000fe20008011604 */
[----:B------:R-:W-:Y:S02]  /*6140*/  @!UP0 UMOV UR6, UR7 ;  /* 0x0000000700068c82 */ /* 0x000fe40008000000 */
[----:B----4-:R-:W-:Y:S02]  /*6150*/  @!UP0 USHF.R.U32.HI UR6, URZ, UR10, UR6 ;  /* 0x0000000aff068299 */ /* 0x010fe40008011606 */
[----:B------:R-:W-:Y:S02]  /*6160*/  @!UP0 USEL UR7, UR37, UR4, !UP2 ;  /* 0x0000000425078287 */ /* 0x000fe4000d000000 */
[----:B------:R-:W-:Y:S04]  /*6170*/  @!UP0 USEL UR6, UR36, UR6, !UP1 ;  /* 0x0000000624068287 */ /* 0x000fe8000c800000 */
[----:B------:R-:W-:Y:S02]  /*6180*/  @!UP0 UIADD3 UR4, UPT, UPT, -UR7, UR6, URZ ;  /* 0x0000000607048290 */ /* 0x000fe4000fffe1ff */
[----:B------:R-:W-:Y:S02]  /*6190*/  @!UP0 UIADD3 UR6, UPT, UPT, UR7, -UR6, URZ ;  /* 0x8000000607068290 */ /* 0x000fe4000fffe0ff */
[----:B------:R-:W-:Y:S02]  /*61a0*/  @!UP0 UIMAD UR37, UR4, UR5, UR37 ;  /* 0x00000005042582a4 */ /* 0x000fe4000f8e0225 */
[----:B------:R-:W-:Y:S01]  /*61b0*/  @!UP0 UIMAD UR36, UR6, UR14, UR36 ;  /* 0x0000000e062482a4 */ /* 0x000fe2000f8e0224 */
[----:B------:R-:W-:Y:S11]  /*61c0*/  @!P0 BRA `(.L_x_95) ;  /* 0x00000000007c8947 */ /* 0x000ff60003800000 */
[----:B------:R-:W2:Y:S01]  /*61d0*/  LDCU.64 UR8, c[0x4][0x80] ;  /* 0x01001000ff0877ac */ /* 0x000ea20008000a00 */
[----:B------:R-:W-:Y:S01]  /*61e0*/  MOV R2, 0x0 ;  /* 0x0000000000027802 */ /* 0x000fe20000000f00 */
[----:B------:R-:W-:Y:S02]  /*61f0*/  HFMA2 R12, -RZ, RZ, 0, 5.9604644775390625e-08 ;  /* 0x00000001ff0c7431 */ /* 0x000fe400000001ff */
[----:B------:R-:W-:Y:S01]  /*6200*/  IMAD.MOV.U32 R8, RZ, RZ, 0x70 ;  /* 0x00000070ff087424 */ /* 0x000fe200078e00ff */
[----:B------:R3:W4:Y:S01]  /*6210*/  LDC.64 R14, c[0x4][R2] ;  /* 0x01000000020e7b82 */ /* 0x0007220000000a00 */
[----:B------:R-:W1:Y:S01]  /*6220*/  LDCU.64 UR6, c[0x4][0x88] ;  /* 0x01001100ff0677ac */ /* 0x000e620008000a00 */
[----:B------:R-:W-:Y:S01]  /*6230*/  IMAD.MOV.U32 R13, RZ, RZ, RZ ;  /* 0x000000ffff0d7224 */ /* 0x000fe200078e00ff */
[----:B------:R-:W1:Y:S01]  /*6240*/  LDCU.64 UR4, c[0x4][0x8] ;  /* 0x01000100ff0477ac */ /* 0x000e620008000a00 */
[----:B--2---:R-:W-:Y:S01]  /*6250*/  MOV R5, UR9 ;  /* 0x0000000900057c02 */ /* 0x004fe20008000f00 */
[----:B------:R-:W-:Y:S01]  /*6260*/  IMAD.U32 R4, RZ, RZ, UR8 ;  /* 0x00000008ff047e24 */ /* 0x000fe2000f8e00ff */
[----:B-1----:R-:W-:Y:S01]  /*6270*/  MOV R7, UR7 ;  /* 0x0000000700077c02 */ /* 0x002fe20008000f00 */
[----:B------:R-:W-:Y:S01]  /*6280*/  IMAD.U32 R6, RZ, RZ, UR6 ;  /* 0x00000006ff067e24 */ /* 0x000fe2000f8e00ff */
[----:B------:R-:W-:Y:S01]  /*6290*/  MOV R11, UR5 ;  /* 0x00000005000b7c02 */ /* 0x000fe20008000f00 */
[----:B------:R-:W-:Y:S02]  /*62a0*/  IMAD.U32 R10, RZ, RZ, UR4 ;  /* 0x00000004ff0a7e24 */ /* 0x000fe4000f8e00ff */
[----:B------:R-:W-:Y:S07]  /*62b0*/  LEPC R20, `(.L_x_96) ;  /* 0x000000001014794e */ /* 0x000fee0000000000 */
[----:B---345:R-:W-:Y:S05]  /*62c0*/  CALL.ABS.NOINC R14 ;  /* 0x000000000e007343 */ /* 0x038fea0003c00000 */
.L_x_96:
[----:B------:R-:W1:Y:S01]  /*62d0*/  LDCU.64 UR8, c[0x4][0x80] ;  /* 0x01001000ff0877ac */ /* 0x000e620008000a00 */
[----:B------:R-:W2:Y:S01]  /*62e0*/  LDC.64 R2, c[0x4][R2] ;  /* 0x0100000002027b82 */ /* 0x000ea20000000a00 */
[----:B------:R-:W-:Y:S02]  /*62f0*/  HFMA2 R12, -RZ, RZ, 0, 5.9604644775390625e-08 ;  /* 0x00000001ff0c7431 */ /* 0x000fe400000001ff */
[----:B------:R-:W-:Y:S02]  /*6300*/  IMAD.MOV.U32 R8, RZ, RZ, 0x70 ;  /* 0x00000070ff087424 */ /* 0x000fe400078e00ff */
[----:B------:R-:W-:Y:S01]  /*6310*/  IMAD.MOV.U32 R13, RZ, RZ, RZ ;  /* 0x000000ffff0d7224 */ /* 0x000fe200078e00ff */
[----:B------:R-:W3:Y:S01]  /*6320*/  LDCU.64 UR6, c[0x4][0x88] ;  /* 0x01001100ff0677ac */ /* 0x000ee20008000a00 */
[----:B------:R-:W4:Y:S01]  /*6330*/  LDCU.64 UR4, c[0x4][0x8] ;  /* 0x01000100ff0477ac */ /* 0x000f220008000a00 */
[----:B-1----:R-:W-:Y:S02]  /*6340*/  MOV R4, UR8 ;  /* 0x0000000800047c02 */ /* 0x002fe40008000f00 */
[----:B------:R-:W-:Y:S02]  /*6350*/  MOV R5, UR9 ;  /* 0x0000000900057c02 */ /* 0x000fe40008000f00 */
[----:B---3--:R-:W-:Y:S01]  /*6360*/  MOV R7, UR7 ;  /* 0x0000000700077c02 */ /* 0x008fe20008000f00 */
[----:B------:R-:W-:Y:S01]  /*6370*/  IMAD.U32 R6, RZ, RZ, UR6 ;  /* 0x00000006ff067e24 */ /* 0x000fe2000f8e00ff */
[----:B----4-:R-:W-:Y:S01]  /*6380*/  MOV R11, UR5 ;  /* 0x00000005000b7c02 */ /* 0x010fe20008000f00 */
[----:B------:R-:W-:Y:S02]  /*6390*/  IMAD.U32 R10, RZ, RZ, UR4 ;  /* 0x00000004ff0a7e24 */ /* 0x000fe4000f8e00ff */
[----:B------:R-:W-:Y:S07]  /*63a0*/  LEPC R20, `(.L_x_95) ;  /* 0x000000001014794e */ /* 0x000fee0000000000 */
[----:B--2---:R-:W-:Y:S05]  /*63b0*/  CALL.ABS.NOINC R2 ;  /* 0x0000000002007343 */ /* 0x004fea0003c00000 */
.L_x_95:
[----:B------:R-:W-:Y:S05]  /*63c0*/  BSYNC.RECONVERGENT B6 ;  /* 0x0000000000067941 */ /* 0x000fea0003800200 */
.L_x_94:
[----:B------:R-:W-:Y:S01]  /*63d0*/  R2UR UR5, R66 ;  /* 0x00000000420572ca */ /* 0x000fe200000e0000 */
[----:B------:R-:W-:Y:S01]  /*63e0*/  UISETP.NE.AND UP2, UPT, UR63, URZ, UPT ;  /* 0x000000ff3f00728c */ /* 0x000fe2000bf45270 */
[----:B------:R-:W-:Y:S02]  /*63f0*/  R2UR UR4, R65 ;  /* 0x00000000410472ca */ /* 0x000fe400000e0000 */
[----:B------:R-:W-:Y:S02]  /*6400*/  ISETP.NE.U32.AND P4, PT, R50, RZ, PT ;  /* 0x000000ff3200720c */ /* 0x000fe40003f85070 */
[----:B------:R-:W-:Y:S02]  /*6410*/  ISETP.NE.U32.AND P2, PT, RZ, UR52, PT ;  /* 0x00000034ff007c0c */ /* 0x000fe4000bf45070 */
[----:B------:R-:W-:Y:S02]  /*6420*/  PLOP3.LUT P1, PT, PT, PT, UP2, 0x80, 0x8 ;  /* 0x000000000008781c */ /* 0x000fe40003f2f028 */
[----:B------:R-:W-:Y:S02]  /*6430*/  ISETP.NE.AND.EX P4, PT, R51, RZ, PT, P4 ;  /* 0x000000ff3300720c */ /* 0x000fe40003f85340 */
[----:B------:R-:W-:Y:S01]  /*6440*/  ISETP.NE.AND.EX P2, PT, RZ, UR53, PT, P2 ;  /* 0x00000035ff007c0c */ /* 0x000fe2000bf45320 */
[----:B------:R-:W-:Y:S04]  /*6450*/  UISETP.NE.U32.AND UP0, UPT, UR5, URZ, UPT ;  /* 0x000000ff0500728c */ /* 0x000fe8000bf05070 */
[----:B------:R-:W-:Y:S02]  /*6460*/  UISETP.NE.AND.EX UP1, UPT, UR4, URZ, UPT, UP0 ;  /* 0x000000ff0400728c */ /* 0x000fe4000bf25300 */
[----:B------:R-:W-:Y:S02]  /*6470*/  UPLOP3.LUT UP0, UPT, UPT, UPT, UPT, 0x40, 0x4 ;  /* 0x000000000004789c */ /* 0x000fe40003f0e870 */
[----:B------:R-:W-:Y:S06]  /*6480*/  @UP2 UPLOP3.LUT UP0, UPT, UPT, UPT, UP1, 0x80, 0x8 ;  /* 0x000000000008289c */ /* 0x000fec0003f0f010 */
[----:B------:R-:W-:Y:S01]  /*6490*/  PLOP3.LUT P0, PT, PT, PT, UP0, 0x80, 0x8 ;  /* 0x000000000008781c */ /* 0x000fe20003f0f008 */
[----:B------:R-:W-:Y:S01]  /*64a0*/  @!UPT UIADD3 URZ, UPT, UPT, URZ, URZ, URZ ;  /* 0x000000fffffff290 */ /* 0x000fe2000fffe0ff */
[----:B------:R-:W-:Y:S11]  /*64b0*/  BRA.U !UP1, `(.L_x_97) ;  /* 0x0000000109407547 */ /* 0x000ff6000b800000 */
[----:B------:R-:W-:Y:S01]  /*64c0*/  UISETP.NE.U32.AND UP0, UPT, UR52, URZ, UPT ;  /* 0x000000ff3400728c */ /* 0x000fe2000bf05070 */
[----:B------:R-:W-:Y:S01]  /*64d0*/  R2UR UR6, R66 ;  /* 0x00000000420672ca */ /* 0x000fe200000e0000 */
[----:B------:R-:W2:Y:S01]  /*64e0*/  LDCU.64 UR8, c[0x0][0x358] ;  /* 0x00006b00ff0877ac */ /* 0x000ea20008000a00 */
[----:B------:R-:W-:Y:S02]  /*64f0*/  HFMA2 R52, -RZ, RZ, 0, 5.9604644775390625e-08 ;  /* 0x00000001ff347431 */ /* 0x000fe400000001ff */
[----:B-1----:R-:W-:Y:S01]  /*6500*/  IMAD.MOV.U32 R0, RZ, RZ, 0x1 ;  /* 0x00000001ff007424 */ /* 0x002fe200078e00ff */
[----:B------:R-:W-:Y:S06]  /*6510*/  UISETP.NE.AND.EX UP0, UPT, UR53, URZ, UPT, UP0 ;  /* 0x000000ff3500728c */ /* 0x000fec000bf05300 */
[----:B------:R-:W-:Y:S05]  /*6520*/  PLOP3.LUT P3, PT, PT, PT, UP0, 0x80, 0x8 ;  /* 0x000000000008781c */ /* 0x000fea0003f6f008 */
[----:B------:R-:W1:Y:S01]  /*6530*/  @UP0 LDCU.64 UR4, c[0x0][0x888] ;  /* 0x00011100ff0407ac */ /* 0x000e620008000a00 */
[----:B------:R-:W-:Y:S07]  /*6540*/  @UP0 UIMAD UR6, UR60, UR6, URZ ;  /* 0x000000063c0602a4 */ /* 0x000fee000f8e02ff */
[----:B------:R-:W-:Y:S01]  /*6550*/  @!P3 PRMT R52, R0, 0x7610, R52 ;  /* 0x000076100034b816 */ /* 0x000fe20000000034 */
[----:B-1----:R-:W-:Y:S06]  /*6560*/  @UP0 UIMAD.WIDE UR4, UR6, 0x4, UR4 ;  /* 0x00000004060408a5 */ /* 0x002fec000f8e0204 */
[----:B------:R-:W-:Y:S02]  /*6570*/  IMAD.U32 R2, RZ, RZ, UR4 ;  /* 0x00000004ff027e24 */ /* 0x000fe4000f8e00ff */
[----:B------:R-:W-:Y:S03]  /*6580*/  IMAD.U32 R3, RZ, RZ, UR5 ;  /* 0x00000005ff037e24 */ /* 0x000fe6000f8e00ff */
[----:B------:R-:W1:Y:S02]  /*6590*/  @!UP0 LDCU UR4, c[0x0][0x880] ;  /* 0x00011000ff0487ac */ /* 0x000e640008000800 */
[----:B--2--5:R2:W5:Y:S02]  /*65a0*/  @P3 LDG.E R27, desc[UR8][R2.64] ;  /* 0x00000008021b3981 */ /* 0x024564000c1e1900 */
[----:B-12---:R-:W-:Y:S02]  /*65b0*/  @!P3 MOV R27, UR4 ;  /* 0x00000004001bbc02 */ /* 0x006fe40008000f00 */
.L_x_97:
[----:B------:R-:W-:Y:S05]  /*65c0*/  @!P4 BRA `(.L_x_98) ;  /* 0x000000000024c947 */ /* 0x000fea0003800000 */
[----:B------:R-:W-:Y:S01]  /*65d0*/  ISETP.NE.U32.AND P3, PT, R48, RZ, PT ;  /* 0x000000ff3000720c */ /* 0x000fe20003f65070 */
[----:B------:R-:W2:Y:S03]  /*65e0*/  LDCU.64 UR4, c[0x0][0x358] ;  /* 0x00006b00ff0477ac */ /* 0x000ea60008000a00 */
[----:B------:R-:W-:Y:S11]  /*65f0*/  ISETP.NE.AND.EX P3, PT, R49, RZ, PT, P3 ;  /* 0x000000ff3100720c */ /* 0x000ff60003f65330 */
[----:B------:R-:W-:Y:S02]  /*6600*/  @!UPT UIADD3 URZ, UPT, UPT, URZ, URZ, URZ ;  /* 0x000000fffffff290 */ /* 0x000fe4000fffe0ff */
[----:B------:R-:W3:Y:S01]  /*6610*/  @P3 LDC.64 R2, c[0x0][0x8a8] ;  /* 0x00022a00ff023b82 */ /* 0x000ee20000000a00 */
[----:B-1----:R-:W-:Y:S04]  /*6620*/  @P3 IMAD R0, R50, UR60, RZ ;  /* 0x0000003c32003c24 */ /* 0x002fe8000f8e02ff */
[----:B---3--:R-:W-:Y:S05]  /*6630*/  @P3 IMAD.WIDE R2, R0, 0x4, R2 ;  /* 0x0000000400023825 */ /* 0x008fea00078e0202 */
[----:B--2--5:R2:W5:Y:S02]  /*6640*/  @P3 LDG.E R24, desc[UR4][R2.64] ;  /* 0x0000000402183981 */ /* 0x024564000c1e1900 */
[----:B--2---:R-:W3:Y:S02]  /*6650*/  @!P3 LDC R24, c[0x0][0x8a0] ;  /* 0x00022800ff18bb82 */ /* 0x004ee40000000800 */
.L_x_98:
[----:B-----5:R-:W-:Y:S01]  /*6660*/  FSETP.NEU.AND P3, PT, R27, RZ, PT ;  /* 0x000000ff1b00720b */ /* 0x020fe20003f6d000 */
[----:B------:R-:W-:Y:S01]  /*6670*/  IMAD.SHL.U32 R75, R26, 0x4, RZ ;  /* 0x000000041a4b7824 */ /* 0x000fe200078e00ff */
[----:B------:R-:W-:Y:S01]  /*6680*/  SEL R4, RZ, 0xffffffff, P2 ;  /* 0xffffffffff047807 */ /* 0x000fe20001000000 */
[----:B------:R-:W-:Y:S01]  /*6690*/  BSSY B1, `(.L_x_99) ;  /* 0x0000044000017945 */ /* 0x000fe20003800000 */
[----:B------:R-:W-:Y:S01]  /*66a0*/  @P1 LOP3.LUT P2, RZ, R52, 0xff, RZ, 0xc0, !PT ;  /* 0x000000ff34ff1812 */ /* 0x000fe2000784c0ff */
[----:B------:R-:W-:Y:S01]  /*66b0*/  VIADD R70, R75, UR43 ;  /* 0x0000002b4b467c36 */ /* 0x000fe20008000000 */
[----:B-1----:R-:W-:Y:S01]  /*66c0*/  @P1 SEL R0, RZ, 0xffffffff, P3 ;  /* 0xffffffffff001807 */ /* 0x002fe20001800000 */
[----:B------:R-:W-:Y:S01]  /*66d0*/  IMAD.MOV.U32 R76, RZ, RZ, 0x1 ;  /* 0x00000001ff4c7424 */ /* 0x000fe200078e00ff */
[----:B------:R-:W-:Y:S01]  /*66e0*/  LOP3.LUT R61, R61, 0x1, RZ, 0x3c, !PT ;  /* 0x000000013d3d7812 */ /* 0x000fe200078e3cff */
[----:B------:R-:W-:Y:S01]  /*66f0*/  IMAD.MOV.U32 R74, RZ, RZ, RZ ;  /* 0x000000ffff4a7224 */ /* 0x000fe200078e00ff */
[----:B------:R-:W-:Y:S02]  /*6700*/  @P0 SEL R0, R4, R0, !P2 ;  /* 0x0000000004000207 */ /* 0x000fe40005000000 */
[----:B------:R-:W-:Y:S02]  /*6710*/  CS2R R46, SRZ ;  /* 0x00000000002e7805 */ /* 0x000fe4000001ff00 */
[----:B------:R-:W-:Y:S02]  /*6720*/  LEA R72, R22, UR43, 0x3 ;  /* 0x0000002b16487c11 */ /* 0x000fe4000f8e18ff */
[----:B------:R-:W-:Y:S02]  /*6730*/  CS2R R44, SRZ ;  /* 0x00000000002c7805 */ /* 0x000fe4000001ff00 */
[----:B------:R-:W-:Y:S02]  /*6740*/  @P1 LOP3.LUT R0, R0, 0x1, RZ, 0xc0, !PT ;  /* 0x0000000100001812 */ /* 0x000fe400078ec0ff */
[----:B------:R-:W-:Y:S02]  /*6750*/  CS2R R42, SRZ ;  /* 0x00000000002a7805 */ /* 0x000fe4000001ff00 */
[----:B------:R-:W-:Y:S02]  /*6760*/  SHF.L.U32 R2, R60, 0x1f, RZ ;  /* 0x0000001f3c027819 */ /* 0x000fe400000006ff */
[----:B------:R-:W-:Y:S02]  /*6770*/  CS2R R40, SRZ ;  /* 0x0000000000287805 */ /* 0x000fe4000001ff00 */
[----:B------:R-:W-:Y:S02]  /*6780*/  ISETP.NE.U32.OR P6, PT, R0, 0x1, !P1 ;  /* 0x000000010000780c */ /* 0x000fe40004fc5470 */
[----:B------:R-:W-:Y:S02]  /*6790*/  CS2R R38, SRZ ;  /* 0x0000000000267805 */ /* 0x000fe4000001ff00 */
[----:B------:R-:W-:Y:S02]  /*67a0*/  PLOP3.LUT P2, PT, PT, PT, UP1, 0x80, 0x8 ;  /* 0x000000000008781c */ /* 0x000fe40003f4f018 */
[----:B------:R-:W-:Y:S02]  /*67b0*/  CS2R R36, SRZ ;  /* 0x0000000000247805 */ /* 0x000fe4000001ff00 */
[----:B------:R-:W-:Y:S02]  /*67c0*/  LEA.HI R25, R22, R22, RZ, 0x1 ;  /* 0x0000001616197211 */ /* 0x000fe400078f08ff */
[----:B------:R-:W-:Y:S02]  /*67d0*/  CS2R R34, SRZ ;  /* 0x0000000000227805 */ /* 0x000fe4000001ff00 */
[----:B------:R-:W-:Y:S02]  /*67e0*/  LOP3.LUT P4, R57, R52, 0xff, RZ, 0xc0, !PT ;  /* 0x000000ff34397812 */ /* 0x000fe4000788c0ff */
[----:B------:R-:W-:Y:S02]  /*67f0*/  CS2R R32, SRZ ;  /* 0x0000000000207805 */ /* 0x000fe4000001ff00 */
[----:B------:R-:W-:Y:S01]  /*6800*/  SEL R3, RZ, 0xffffffff, P3 ;  /* 0xffffffffff037807 */ /* 0x000fe20001800000 */
[----:B------:R-:W-:Y:S01]  /*6810*/  VIADD R69, R70, 0x400 ;  /* 0x0000040046457836 */ /* 0x000fe20000000000 */
[----:B------:R-:W-:Y:S01]  /*6820*/  P2R R67, PR, RZ, 0x40 ;  /* 0x00000040ff437803 */ /* 0x000fe20000000000 */
[----:B------:R-:W-:Y:S01]  /*6830*/  IMAD.IADD R68, R62, 0x1, R70 ;  /* 0x000000013e447824 */ /* 0x000fe200078e0246 */
[----:B------:R-:W-:Y:S02]  /*6840*/  @P6 SHF.L.U32 R0, R61, 0x1f, RZ ;  /* 0x0000001f3d006819 */ /* 0x000fe400000006ff */
[----:B------:R-:W-:Y:S02]  /*6850*/  @P2 SEL R3, R4, R3, !P4 ;  /* 0x0000000304032207 */ /* 0x000fe40006000000 */
[----:B------:R1:W2:Y:S02]  /*6860*/  @P6 SYNCS.PHASECHK.TRANS64.TRYWAIT P1, [UR43+0x20], R0 ;  /* 0x00002000ff0065a7 */ /* 0x0002a4000802112b */
[----:B------:R-:W-:Y:S04]  /*6870*/  LOP3.LUT R3, R3, 0x1, RZ, 0xc0, !PT ;  /* 0x0000000103037812 */ /* 0x000fe800078ec0ff */
[----:B------:R-:W-:Y:S04]  /*6880*/  ISETP.NE.U32.AND P5, PT, R3, 0x1, PT ;  /* 0x000000010300780c */ /* 0x000fe80003fa5070 */
[----:B------:R-:W-:Y:S01]  /*6890*/  P2R R77, PR, RZ, 0x20 ;  /* 0x00000020ff4d7803 */ /* 0x000fe20000000000 */
[----:B------:R4:W3:Y:S01]  /*68a0*/  SYNCS.PHASECHK.TRANS64.TRYWAIT P0, [R72+URZ+0x90], R2 ;  /* 0x00009002480075a7 */ /* 0x0008e200080011ff */
[C---:B-1----:R-:W-:Y:S01]  /*68b0*/  IMAD.SHL.U32 R0, R25.reuse, 0x40, RZ ;  /* 0x0000004019007824 */ /* 0x042fe200078e00ff */
[----:B------:R-:W-:Y:S04]  /*68c0*/  LOP3.LUT R25, R25, 0xffe, RZ, 0xc0, !PT ;  /* 0x00000ffe19197812 */ /* 0x000fe800078ec0ff */
[----:B------:R-:W-:Y:S01]  /*68d0*/  LOP3.LUT R0, R0, 0xffffff80, RZ, 0xc0, !PT ;  /* 0xffffff8000007812 */ /* 0x000fe200078ec0ff */
[----:B------:R-:W-:Y:S04]  /*68e0*/  IMAD.IADD R25, R22, 0x1, -R25 ;  /* 0x0000000116197824 */ /* 0x000fe800078e0a19 */
[----:B------:R-:W-:Y:S04]  /*68f0*/  IMAD.IADD R0, R23, 0x1, R0 ;  /* 0x0000000117007824 */ /* 0x000fe800078e0200 */
[----:B------:R-:W-:Y:S01]  /*6900*/  IMAD R25, R25, 0x100000, R0 ;  /* 0x0010000019197824 */ /* 0x000fe200078e0200 */
[----:B--2---:R-:W-:Y:S01]  /*6910*/  @P6 SEL R76, RZ, 0x1, !P1 ;  /* 0x00000001ff4c6807 */ /* 0x004fe20004800000 */
[----:B----4-:R-:W-:Y:S06]  /*6920*/  @!P6 BRA `(.L_x_100) ;  /* 0x000000000068e947 */ /* 0x010fec0003800000 */
[C---:B------:R-:W-:Y:S01]  /*6930*/  @P5 IMAD R5, R63.reuse, 0x4, R69 ;  /* 0x000000043f055824 */ /* 0x040fe200078e0245 */
[----:B------:R-:W-:Y:S01]  /*6940*/  ISETP.NE.AND P1, PT, R76, RZ, PT ;  /* 0x000000ff4c00720c */ /* 0x000fe20003f25270 */
[----:B------:R-:W-:Y:S01]  /*6950*/  @P5 IMAD R4, R63, 0x4, R70 ;  /* 0x000000043f045824 */ /* 0x000fe200078e0246 */
[----:B------:R-:W-:Y:S01]  /*6960*/  BSSY B0, `(.L_x_101) ;  /* 0x000000e000007945 */ /* 0x000fe20003800000 */
[----:B------:R-:W-:Y:S01]  /*6970*/  IMAD.MOV.U32 R46, RZ, RZ, RZ ;  /* 0x000000ffff2e7224 */ /* 0x000fe200078e00ff */
[----:B------:R-:W-:Y:S01]  /*6980*/  CS2R R42, SRZ ;  /* 0x00000000002a7805 */ /* 0x000fe2000001ff00 */
[----:B------:R-:W-:Y:S01]  /*6990*/  @P5 IMAD.IADD R5, R62, 0x1, R5 ;  /* 0x000000013e055824 */ /* 0x000fe200078e0205 */
[----:B------:R-:W-:Y:S02]  /*69a0*/  CS2R R40, SRZ ;  /* 0x0000000000287805 */ /* 0x000fe4000001ff00 */
[----:B------:R-:W-:Y:S02]  /*69b0*/  CS2R R44, SRZ ;  /* 0x00000000002c7805 */ /* 0x000fe4000001ff00 */
[----:B------:R-:W-:Y:S02]  /*69c0*/  CS2R R34, SRZ ;  /* 0x0000000000227805 */ /* 0x000fe4000001ff00 */
[----:B------:R-:W-:Y:S02]  /*69d0*/  CS2R R32, SRZ ;  /* 0x0000000000207805 */ /* 0x000fe4000001ff00 */
[----:B------:R-:W-:Y:S02]  /*69e0*/  CS2R R38, SRZ ;  /* 0x0000000000267805 */ /* 0x000fe4000001ff00 */
[----:B------:R-:W-:Y:S01]  /*69f0*/  CS2R R36, SRZ ;  /* 0x0000000000247805 */ /* 0x000fe2000001ff00 */
[----:B------:R-:W-:Y:S06]  /*6a00*/  @P1 BRA `(.L_x_102) ;  /* 0x00000000000c1947 */ /* 0x000fec0003800000 */
[----:B------:R-:W-:Y:S04]  /*6a10*/  SHF.L.U32 R3, R61, 0x1f, RZ ;  /* 0x0000001f3d037819 */ /* 0x000fe800000006ff */
[----:B------:R-:W1:Y:S02]  /*6a20*/  SYNCS.PHASECHK.TRANS64.TRYWAIT P1, [UR43+0x20], R3 ;  /* 0x00002003ff0075a7 */ /* 0x000e64000802112b */
[----:B-1----:R-:W-:Y:S05]  /*6a30*/  @!P1 BRA `(.L_x_103) ;  /* 0x0000002800709947 */ /* 0x002fea0003800000 */
.L_x_102:
[----:B------:R-:W-:Y:S05]  /*6a40*/  BSYNC B0 ;  /* 0x0000000000007941 */ /* 0x000fea0003800000 */
.L_x_101:
[----:B------:R-:W-:Y:S01]  /*6a50*/  ISETP.NE.AND P1, PT, R77, RZ, PT ;  /* 0x000000ff4d00720c */ /* 0x000fe20003f25270 */
[----:B------:R-:W-:Y:S11]  /*6a60*/  HFMA2 R74, -RZ, RZ, 0, 5.9604644775390625e-08 ;  /* 0x00000001ff4a7431 */ /* 0x000ff600000001ff */
[----:B------:R-:W-:Y:S01]  /*6a70*/  @!UPT UIADD3 URZ, UPT, UPT, URZ, URZ, URZ ;  /* 0x000000fffffff290 */ /* 0x000fe2000fffe0ff */
[----:B------:R-:W-:Y:S05]  /*6a80*/  @P1 WARPSYNC.ALL ;  /* 0x0000000000001948 */ /* 0x000fea0003800000 */
[----:B------:R2:W4:Y:S04]  /*6a90*/  @P1 LDSM.16.M88.4 R40, [R4+0x400] ;  /* 0x000400000428183b */ /* 0x0005280000000200 */
[----:B------:R2:W1:Y:S04]  /*6aa0*/  @P1 LDSM.16.M88.4 R44, [R5] ;  /* 0x00000000052c183b */ /* 0x0004680000000200 */
[----:B------:R2:W1:Y:S04]  /*6ab0*/  @P1 LDSM.16.M88.4 R32, [R75+UR43+0x400] ;  /* 0x0004002b4b20183b */ /* 0x0004680008000200 */
[----:B------:R2:W1:Y:S02]  /*6ac0*/  @P1 LDSM.16.M88.4 R36, [R68+0x400] ;  /* 0x000400004424183b */ /* 0x0004640000000200 */
.L_x_100:
[----:B------:R-:W-:Y:S05]  /*6ad0*/  BSYNC B1 ;  /* 0x0000000000017941 */ /* 0x000fea0003800000 */
.L_x_99:
[----:B-1----:R-:W-:Y:S04]  /*6ae0*/  SHF.R.U32.HI R0, RZ, 0x15, R25 ;  /* 0x00000015ff007819 */ /* 0x002fe80000011619 */
[----:B------:R-:W-:Y:S01]  /*6af0*/  LOP3.LUT P1, RZ, R0, 0x3, R53, 0x48, !PT ;  /* 0x0000000300ff7812 */ /* 0x000fe20007824835 */
[----:B------:R-:W-:Y:S01]  /*6b00*/  @!UPT UIADD3 URZ, UPT, UPT, URZ, URZ, URZ ;  /* 0x000000fffffff290 */ /* 0x000fe2000fffe0ff */
[----:B---3--:R-:W-:Y:S11]  /*6b10*/  @P0 BRA `(.L_x_104) ;  /* 0x0000000000080947 */ /* 0x008ff60003800000 */
[----:B------:R-:W1:Y:S02]  /*6b20*/  SYNCS.PHASECHK.TRANS64.TRYWAIT P0, [R72+URZ+0x90], R2 ;  /* 0x00009002480075a7 */ /* 0x000e6400080011ff */
[----:B-1----:R-:W-:Y:S05]  /*6b30*/  @!P0 BRA `(.L_x_105) ;  /* 0x0000002800488947 */ /* 0x002fea0003800000 */
.L_x_104:
[----:B------:R-:W-:Y:S05]  /*6b40*/  @!P1 BRA `(.L_x_106) ;  /* 0x0000000000409947 */ /* 0x000fea0003800000 */
[----:B------:R-:W2:Y:S01]  /*6b50*/  LDCU.64 UR8, c[0x4][0x70] ;  /* 0x01000e00ff0877ac */ /* 0x000ea20008000a00 */
[----:B------:R-:W-:Y:S01]  /*6b60*/  MOV R3, 0x0 ;  /* 0x0000000000037802 */ /* 0x000fe20000000f00 */
[----:B------:R-:W-:Y:S02]  /*6b70*/  HFMA2 R12, -RZ, RZ, 0, 5.9604644775390625e-08 ;  /* 0x00000001ff0c7431 */ /* 0x000fe400000001ff */
[----:B------:R-:W-:Y:S02]  /*6b80*/  IMAD.MOV.U32 R8, RZ, RZ, 0x192 ;  /* 0x00000192ff087424 */ /* 0x000fe400078e00ff */
[----:B------:R-:W-:Y:S01]  /*6b90*/  IMAD.MOV.U32 R13, RZ, RZ, RZ ;  /* 0x000000ffff0d7224 */ /* 0x000fe200078e00ff */
[----:B------:R-:W3:Y:S01]  /*6ba0*/  LDCU.64 UR6, c[0x4][0x78] ;  /* 0x01000f00ff0677ac */ /* 0x000ee20008000a00 */
[----:B-1----:R-:W1:Y:S01]  /*6bb0*/  LDC.64 R2, c[0x4][R3] ;  /* 0x0100000003027b82 */ /* 0x002e620000000a00 */
[----:B------:R-:W5:Y:S01]  /*6bc0*/  LDCU.64 UR4, c[0x4][0x10] ;  /* 0x01000200ff0477ac */ /* 0x000f620008000a00 */
[----:B--2---:R-:W-:Y:S01]  /*6bd0*/  MOV R5, UR9 ;  /* 0x0000000900057c02 */ /* 0x004fe20008000f00 */
[----:B------:R-:W-:Y:S01]  /*6be0*/  IMAD.U32 R4, RZ, RZ, UR8 ;  /* 0x00000008ff047e24 */ /* 0x000fe2000f8e00ff */
[----:B---3--:R-:W-:Y:S01]  /*6bf0*/  MOV R7, UR7 ;  /* 0x0000000700077c02 */ /* 0x008fe20008000f00 */
[----:B------:R-:W-:Y:S01]  /*6c00*/  IMAD.U32 R6, RZ, RZ, UR6 ;  /* 0x00000006ff067e24 */ /* 0x000fe2000f8e00ff */
[----:B-----5:R-:W-:Y:S01]  /*6c10*/  MOV R11, UR5 ;  /* 0x00000005000b7c02 */ /* 0x020fe20008000f00 */
[----:B------:R-:W-:Y:S02]  /*6c20*/  IMAD.U32 R10, RZ, RZ, UR4 ;  /* 0x00000004ff0a7e24 */ /* 0x000fe4000f8e00ff */
[----:B------:R-:W-:Y:S07]  /*6c30*/  LEPC R20, `(.L_x_106) ;  /* 0x000000001014794e */ /* 0x000fee0000000000 */
[----:B-1--4-:R-:W-:Y:S05]  /*6c40*/  CALL.ABS.NOINC R2 ;  /* 0x0000000002007343 */ /* 0x012fea0003c00000 */
.L_x_106:
[----:B------:R-:W-:Y:S05]  /*6c50*/  WARPSYNC.ALL ;  /* 0x0000000000007948 */ /* 0x000fea0003800000 */
[----:B------:R-:W-:Y:S01]  /*6c60*/  R2UR UR4, R25 ;  /* 0x00000000190472ca */ /* 0x000fe200000e0000 */
[----:B------:R-:W-:Y:S01]  /*6c70*/  BSSY.RECONVERGENT B0, `(.L_x_107) ;  /* 0x000003c000007945 */ /* 0x000fe20003800200 */
[----:B------:R-:W-:Y:S02]  /*6c80*/  SHF.L.U32 R73, R63, 0x2, RZ ;  /* 0x000000023f497819 */ /* 0x000fe400000006ff */
[----:B------:R-:W-:Y:S02]  /*6c90*/  ISETP.NE.AND P0, PT, R64, RZ, PT ;  /* 0x000000ff4000720c */ /* 0x000fe40003f05270 */
[----:B------:R-:W-:Y:S04]  /*6ca0*/  IADD3 R69, PT, PT, R69, R73, RZ ;  /* 0x0000004945457210 */ /* 0x000fe80007ffe0ff */
[----:B------:R-:W-:Y:S03]  /*6cb0*/  IADD3 R71, PT, PT, R62, R69, RZ ;  /* 0x000000453e477210 */ /* 0x000fe60007ffe0ff */
[----:B--2---:R-:W2:Y:S02]  /*6cc0*/  LDTM.16dp128bit.x8 R4, tmem[UR4] ;  /* 0x00000004000479ee */ /* 0x004ea40008180000 */
[C---:B--2---:R-:W-:Y:S01]  /*6cd0*/  FMUL R0, R24.reuse, R4 ;  /* 0x0000000418007220 */ /* 0x044fe20000400000 */
[C---:B-1----:R-:W-:Y:S01]  /*6ce0*/  FMUL R2, R24.reuse, R5 ;  /* 0x0000000518027220 */ /* 0x042fe20000400000 */
[C---:B------:R-:W-:Y:S01]  /*6cf0*/  FMUL R3, R24.reuse, R6 ;  /* 0x0000000618037220 */ /* 0x040fe20000400000 */
[C---:B------:R-:W-:Y:S01]  /*6d00*/  FMUL R7, R24.reuse, R7 ;  /* 0x0000000718077220 */ /* 0x040fe20000400000 */
[C---:B------:R-:W-:Y:S01]  /*6d10*/  FFMA R28, R27.reuse, R32, R0 ;  /* 0x000000201b1c7223 */ /* 0x040fe20000000000 */
        /* <DEDUP_REMOVED lines=10> */
[----:B------:R1:W-:Y:S01]  /*6dc0*/  STSM.16.M88.4 [R70+0x400], R28 ;  /* 0x0004001c46007844 */ /* 0x0003e20000000200 */
[C---:B------:R-:W-:Y:S01]  /*6dd0*/  FMUL R9, R24.reuse, R13 ;  /* 0x0000000d18097220 */ /* 0x040fe20000400000 */
[C---:B------:R-:W-:Y:S01]  /*6de0*/  FFMA R6, R27.reuse, R38, R6 ;  /* 0x000000261b067223 */ /* 0x040fe20000000006 */
[C---:B------:R-:W-:Y:S01]  /*6df0*/  FMUL R10, R24.reuse, R14 ;  /* 0x0000000e180a7220 */ /* 0x040fe20000400000 */
[C---:B------:R-:W-:Y:S01]  /*6e00*/  FFMA R7, R27.reuse, R39, R11 ;  /* 0x000000271b077223 */ /* 0x040fe2000000000b */
[C---:B------:R-:W-:Y:S01]  /*6e10*/  FMUL R15, R24.reuse, R15 ;  /* 0x0000000f180f7220 */ /* 0x040fe20000400000 */
[C---:B----4-:R-:W-:Y:S01]  /*6e20*/  FFMA R8, R27.reuse, R40, R8 ;  /* 0x000000281b087223 */ /* 0x050fe20000000008 */
[C---:B------:R-:W-:Y:S01]  /*6e30*/  FMUL R12, R24.reuse, R16 ;  /* 0x00000010180c7220 */ /* 0x040fe20000400000 */
[C---:B------:R-:W-:Y:S01]  /*6e40*/  FFMA R9, R27.reuse, R41, R9 ;  /* 0x000000291b097223 */ /* 0x040fe20000000009 */
[----:B------:R1:W-:Y:S01]  /*6e50*/  STSM.16.M88.4 [R68+0x400], R4 ;  /* 0x0004000444007844 */ /* 0x0003e20000000200 */
[C---:B------:R-:W-:Y:S01]  /*6e60*/  FMUL R13, R24.reuse, R17 ;  /* 0x00000011180d7220 */ /* 0x040fe20000400000 */
[C---:B------:R-:W-:Y:S01]  /*6e70*/  FFMA R10, R27.reuse, R42, R10 ;  /* 0x0000002a1b0a7223 */ /* 0x040fe2000000000a */
[C---:B------:R-:W-:Y:S01]  /*6e80*/  FMUL R14, R24.reuse, R18 ;  /* 0x00000012180e7220 */ /* 0x040fe20000400000 */
[C---:B------:R-:W-:Y:S01]  /*6e90*/  FFMA R11, R27.reuse, R43, R15 ;  /* 0x0000002b1b0b7223 */ /* 0x040fe2000000000f */
[----:B------:R-:W-:Y:S01]  /*6ea0*/  FMUL R19, R24, R19 ;  /* 0x0000001318137220 */ /* 0x000fe20000400000 */
[C---:B------:R-:W-:Y:S01]  /*6eb0*/  FFMA R12, R27.reuse, R44, R12 ;  /* 0x0000002c1b0c7223 */ /* 0x040fe2000000000c */
[C---:B------:R-:W-:Y:S01]  /*6ec0*/  FFMA R13, R27.reuse, R45, R13 ;  /* 0x0000002d1b0d7223 */ /* 0x040fe2000000000d */
[C---:B------:R-:W-:Y:S01]  /*6ed0*/  FFMA R14, R27.reuse, R46, R14 ;  /* 0x0000002e1b0e7223 */ /* 0x040fe2000000000e */
[----:B------:R1:W-:Y:S01]  /*6ee0*/  STSM.16.M88.4 [R69], R8 ;  /* 0x0000000845007844 */ /* 0x0003e20000000200 */
[----:B------:R-:W-:Y:S05]  /*6ef0*/  FFMA R15, R27, R47, R19 ;  /* 0x0000002f1b0f7223 */ /* 0x000fea0000000013 */
[----:B------:R1:W-:Y:S01]  /*6f00*/  STSM.16.M88.4 [R71], R12 ;  /* 0x0000000c47007844 */ /* 0x0003e20000000200 */
[----:B------:R-:W-:Y:S01]  /*6f10*/  @!PT LDS RZ, [RZ] ;  /* 0x00000000fffff984 */ /* 0x000fe20000000800 */
[----:B------:R-:W-:Y:S01]  /*6f20*/  @!PT LDS RZ, [RZ] ;  /* 0x00000000fffff984 */ /* 0x000fe20000000800 */
[----:B------:R-:W-:Y:S01]  /*6f30*/  @!PT LDS RZ, [RZ] ;  /* 0x00000000fffff984 */ /* 0x000fe20000000800 */
[----:B------:R-:W-:Y:S01]  /*6f40*/  @!PT LDS RZ, [RZ] ;  /* 0x00000000fffff984 */ /* 0x000fe20000000800 */
[----:B------:R2:W-:Y:S06]  /*6f50*/  MEMBAR.ALL.CTA ;  /* 0x0000000000007992 */ /* 0x0005ec0000008000 */
[----:B--2---:R-:W2:Y:S02]  /*6f60*/  FENCE.VIEW.ASYNC.S ;  /* 0x00000000000073c6 */ /* 0x004ea40000000000 */
[----:B--2---:R-:W-:Y:S06]  /*6f70*/  BAR.SYNC.DEFER_BLOCKING 0x1, 0x80 ;  /* 0x0042000000007b1d */ /* 0x004fec0000010000 */
[----:B------:R-:W-:Y:S05]  /*6f80*/  @P0 BRA `(.L_x_108) ;  /* 0x0000000000280947 */ /* 0x000fea0003800000 */
[----:B------:R-:W2:Y:S01]  /*6f90*/  LDCU.64 UR6, c[0x0][0x348] ;  /* 0x00006900ff0677ac */ /* 0x000ea20008000a00 */
[----:B------:R-:W-:Y:S01]  /*6fa0*/  UIADD3 UR4, UPT, UPT, UR43, 0x400, URZ ;  /* 0x000004002b047890 */ /* 0x000fe2000fffe0ff */
[----:B------:R-:W-:Y:S05]  /*6fb0*/  UMOV UR51, UR60 ;  /* 0x0000003c00337c82 */ /* 0x000fea0008000000 */
[----:B------:R-:W-:Y:S04]  /*6fc0*/  MOV R56, UR4 ;  /* 0x0000000400387c02 */ /* 0x000fe80008000f00 */
[----:B------:R-:W-:Y:S01]  /*6fd0*/  R2UR UR48, R56 ;  /* 0x00000000383072ca */ /* 0x000fe200000e0000 */
[----:B--2---:R-:W-:Y:S04]  /*6fe0*/  UIADD3 UR4, UP0, UPT, UR6, 0x680, URZ ;  /* 0x0000068006047890 */ /* 0x004fe8000ff1e0ff */
[----:B------:R-:W-:Y:S09]  /*6ff0*/  UIADD3.X UR5, UPT, UPT, URZ, UR7, URZ, UP0, !UPT ;  /* 0x00000007ff057290 */ /* 0x000ff200087fe4ff */
[----:B------:R2:W-:Y:S01]  /*7000*/  UTMASTG.3D [UR48], [UR4] ;  /* 0x00000030040073b5 */ /* 0x0005e20008010000 */
[----:B------:R0:W-:Y:S01]  /*7010*/  UTMACMDFLUSH ;  /* 0x00000000000079b7 */ /* 0x0001e20000000000 */
[----:B--2---:R-:W-:Y:S04]  /*7020*/  DEPBAR.LE SB0, 0x1 ;  /* 0x000080400000791a */ /* 0x004fe80000000000 */
.L_x_108:
[----:B------:R-:W-:Y:S05]  /*7030*/  BSYNC.RECONVERGENT B0 ;  /* 0x0000000000007941 */ /* 0x000fea0003800200 */
.L_x_107:
[----:B------:R-:W-:Y:S01]  /*7040*/  BAR.SYNC.DEFER_BLOCKING 0x1, 0x80 ;  /* 0x0042000000007b1d */ /* 0x000fe20000010000 */
[----:B------:R-:W-:Y:S01]  /*7050*/  ISETP.NE.AND P1, PT, R67, RZ, PT ;  /* 0x000000ff4300720c */ /* 0x000fe20003f25270 */
[----:B------:R-:W-:Y:S01]  /*7060*/  UISETP.NE.AND UP0, UPT, UR46, URZ, UPT ;  /* 0x000000ff2e00728c */ /* 0x000fe2000bf05270 */
[----:B------:R-:W-:Y:S11]  /*7070*/  LEA R2, R74, UR43, 0x3 ;  /* 0x0000002b4a027c11 */ /* 0x000ff6000f8e18ff */
[----:B------:R-:W-:Y:S01]  /*7080*/  @P1 SHF.L.U32 R3, R61, 0x1f, RZ ;  /* 0x0000001f3d031819 */ /* 0x000fe200000006ff */
[----:B------:R-:W-:Y:S06]  /*7090*/  BRA.U !UP0, `(.L_x_109) ;  /* 0x0000000108247547 */ /* 0x000fec000b800000 */
[----:B-1----:R-:W-:Y:S01]  /*70a0*/  IMAD.U32 R4, RZ, RZ, UR45 ;  /* 0x0000002dff047e24 */ /* 0x002fe2000f8e00ff */
[----:B------:R-:W-:Y:S01]  /*70b0*/  MOV R0, UR54 ;  /* 0x0000003600007c02 */ /* 0x000fe20008000f00 */
[----:B------:R-:W-:Y:S03]  /*70c0*/  UIADD3 UR4, UPT, UPT, UR45, 0x1, URZ ;  /* 0x000000012d047890 */ /* 0x000fe6000fffe0ff */
[----:B------:R-:W-:Y:S01]  /*70d0*/  @P1 LEA R4, R4, UR43, 0x3 ;  /* 0x0000002b04041c11 */ /* 0x000fe2000f8e18ff */
[----:B------:R-:W-:Y:S04]  /*70e0*/  UISETP.NE.AND UP0, UPT, UR4, 0x4, UPT ;  /* 0x000000040400788c */ /* 0x000fe8000bf05270 */
[----:B------:R-:W-:Y:S01]  /*70f0*/  @P1 VIADD R4, R4, 0x40 ;  /* 0x0000004004041836 */ /* 0x000fe20000000000 */
[----:B------:R-:W-:Y:S04]  /*7100*/  USEL UR45, UR4, URZ, UP0 ;  /* 0x000000ff042d7287 */ /* 0x000fe80008000000 */
[----:B------:R-:W-:Y:S04]  /*7110*/  @P1 PRMT R0, R0, 0x654, R4 ;  /* 0x0000065400001816 */ /* 0x000fe80000000004 */
[----:B------:R2:W-:Y:S04]  /*7120*/  @P1 SYNCS.ARRIVE.TRANS64.RED.A1T0 RZ, [R0+URZ], RZ ;  /* 0x000000ff00ff19a7 */ /* 0x0005e800081004ff */
.L_x_109:
[----:B------:R-:W3:Y:S01]  /*7130*/  @P1 SYNCS.PHASECHK.TRANS64.TRYWAIT P0, [R2+URZ+0x20], R3 ;  /* 0x00002003020015a7 */ /* 0x000ee200080011ff */
[----:B------:R-:W-:Y:S01]  /*7140*/  BSSY B1, `(.L_x_110) ;  /* 0x0000017000017945 */ /* 0x000fe20003800000 */
[----:B---3--:R-:W-:Y:S03]  /*7150*/  @P1 SEL R76, RZ, 0x1, !P0 ;  /* 0x00000001ff4c1807 */ /* 0x008fe60004000000 */
[----:B------:R-:W-:Y:S05]  /*7160*/  @!P1 BRA `(.L_x_111) ;  /* 0x0000000000509947 */ /* 0x000fea0003800000 */
[----:B------:R-:W-:Y:S01]  /*7170*/  ISETP.NE.AND P1, PT, R77, RZ, PT ;  /* 0x000000ff4d00720c */ /* 0x000fe20003f25270 */
[----:B------:R-:W-:Y:S01]  /*7180*/  BSSY B0, `(.L_x_112) ;  /* 0x000000a000007945 */ /* 0x000fe20003800000 */
[----:B------:R-:W-:Y:S11]  /*7190*/  ISETP.NE.AND P0, PT, R76, RZ, PT ;  /* 0x000000ff4c00720c */ /* 0x000ff60003f05270 */
[----:B-1----:R-:W-:Y:S04]  /*71a0*/  @P1 IMAD R5, R74, 0x2000, R75 ;  /* 0x000020004a051824 */ /* 0x002fe800078e024b */
[----:B------:R-:W-:Y:S05]  /*71b0*/  @P1 VIADD R4, R5, UR43 ;  /* 0x0000002b05041c36 */ /* 0x000fea0008000000 */
[----:B------:R-:W-:Y:S01]  /*71c0*/  @P1 IADD3 R3, PT, PT, R73, R4, RZ ;  /* 0x0000000449031210 */ /* 0x000fe20007ffe0ff */
[----:B------:R-:W-:Y:S01]  /*71d0*/  @P1 IMAD.IADD R4, R62, 0x1, R4 ;  /* 0x000000013e041824 */ /* 0x000fe200078e0204 */
[----:B------:R-:W-:Y:S06]  /*71e0*/  @P0 BRA `(.L_x_113) ;  /* 0x00000000000c0947 */ /* 0x000fec0003800000 */
[----:B--2---:R-:W-:Y:S04]  /*71f0*/  SHF.L.U32 R0, R61, 0x1f, RZ ;  /* 0x0000001f3d007819 */ /* 0x004fe800000006ff */
[----:B------:R-:W1:Y:S02]  /*7200*/  SYNCS.PHASECHK.TRANS64.TRYWAIT P0, [R2+URZ+0x20], R0 ;  /* 0x00002000020075a7 */ /* 0x000e6400080011ff */
[----:B-1----:R-:W-:Y:S05]  /*7210*/  @!P0 BRA `(.L_x_114) ;  /* 0x0000002000a48947 */ /* 0x002fea0003800000 */
.L_x_113:
[----:B------:R-:W-:Y:S05]  /*7220*/  BSYNC B0 ;  /* 0x0000000000007941 */ /* 0x000fea0003800000 */
.L_x_112:
[----:B------:R-:W-:Y:S02]  /*7230*/  ISETP.NE.AND P0, PT, R77, RZ, PT ;  /* 0x000000ff4d00720c */ /* 0x000fe40003f05270 */
[----:B------:R-:W-:Y:S11]  /*7240*/  IADD3 R74, PT, PT, R74, 0x1, RZ ;  /* 0x000000014a4a7810 */ /* 0x000ff60007ffe0ff */
[----:B-12---:R-:W-:Y:S01]  /*7250*/  @P0 IMAD.IADD R0, R62, 0x1, R3 ;  /* 0x000000013e000824 */ /* 0x006fe200078e0203 */
[----:B------:R-:W-:Y:S05]  /*7260*/  @P0 WARPSYNC.ALL ;  /* 0x0000000000000948 */ /* 0x000fea0003800000 */
[----:B------:R3:W4:Y:S04]  /*7270*/  @P0 LDSM.16.M88.4 R32, [R5+UR43+0x400] ;  /* 0x0004002b0520083b */ /* 0x0007280008000200 */
[----:B------:R3:W1:Y:S04]  /*7280*/  @P0 LDSM.16.M88.4 R36, [R4+0x400] ;  /* 0x000400000424083b */ /* 0x0006680000000200 */
[----:B------:R3:W2:Y:S04]  /*7290*/  @P0 LDSM.16.M88.4 R40, [R3+0x400] ;  /* 0x000400000328083b */ /* 0x0006a80000000200 */
[----:B------:R3:W1:Y:S02]  /*72a0*/  @P0 LDSM.16.M88.4 R44, [R0+0x400] ;  /* 0x00040000002c083b */ /* 0x0006640000000200 */
.L_x_111:
[----:B------:R-:W-:Y:S05]  /*72b0*/  BSYNC B1 ;  /* 0x0000000000017941 */ /* 0x000fea0003800000 */
.L_x_110:
[----:B--23--:R-:W-:Y:S05]  /*72c0*/  VIADD R0, R25, 0x20 ;  /* 0x0000002019007836 */ /* 0x00cfea0000000000 */
[----:B------:R-:W-:Y:S04]  /*72d0*/  SHF.R.U32.HI R0, RZ, 0x15, R0 ;  /* 0x00000015ff007819 */ /* 0x000fe80000011600 */
[----:B------:R-:W-:Y:S11]  /*72e0*/  LOP3.LUT P0, RZ, R0, 0x3, R53, 0x48, !PT ;  /* 0x0000000300ff7812 */ /* 0x000ff60007804835 */
[----:B------:R-:W-:Y:S02]  /*72f0*/  @!UPT UIADD3 URZ, UPT, UPT, URZ, URZ, URZ ;  /* 0x000000fffffff290 */ /* 0x000fe4000fffe0ff */
[----:B------:R-:W-:Y:S05]  /*7300*/  @!P0 BRA `(.L_x_115) ;  /* 0x0000000000408947 */ /* 0x000fea0003800000 */
[----:B------:R-:W2:Y:S01]  /*7310*/  LDCU.64 UR8, c[0x4][0x70] ;  /* 0x01000e00ff0877ac */ /* 0x000ea20008000a00 */
[----:B------:R-:W-:Y:S01]  /*7320*/  MOV R3, 0x0 ;  /* 0x0000000000037802 */ /* 0x000fe20000000f00 */
[----:B-1----:R-:W-:Y:S02]  /*7330*/  HFMA2 R12, -RZ, RZ, 0, 5.9604644775390625e-08 ;  /* 0x00000001ff0c7431 */ /* 0x002fe400000001ff */
[----:B------:R-:W-:Y:S02]  /*7340*/  IMAD.MOV.U32 R8, RZ, RZ, 0x192 ;  /* 0x00000192ff087424 */ /* 0x000fe400078e00ff */
[----:B------:R-:W-:Y:S01]  /*7350*/  IMAD.MOV.U32 R13, RZ, RZ, RZ ;  /* 0x000000ffff0d7224 */ /* 0x000fe200078e00ff */
[----:B------:R-:W1:Y:S01]  /*7360*/  LDCU.64 UR6, c[0x4][0x78] ;  /* 0x01000f00ff0677ac */ /* 0x000e620008000a00 */
[----:B------:R-:W3:Y:S01]  /*7370*/  LDC.64 R2, c[0x4][R3] ;  /* 0x0100000003027b82 */ /* 0x000ee20000000a00 */
[----:B------:R-:W5:Y:S01]  /*7380*/  LDCU.64 UR4, c[0x4][0x10] ;  /* 0x01000200ff0477ac */ /* 0x000f620008000a00 */
[----:B--2---:R-:W-:Y:S01]  /*7390*/  MOV R5, UR9 ;  /* 0x0000000900057c02 */ /* 0x004fe20008000f00 */
[----:B------:R-:W-:Y:S01]  /*73a0*/  IMAD.U32 R4, RZ, RZ, UR8 ;  /* 0x00000008ff047e24 */ /* 0x000fe2000f8e00ff */
[----:B-1----:R-:W-:Y:S01]  /*73b0*/  MOV R7, UR7 ;  /* 0x0000000700077c02 */ /* 0x002fe20008000f00 */
[----:B------:R-:W-:Y:S01]  /*73c0*/  IMAD.U32 R6, RZ, RZ, UR6 ;  /* 0x00000006ff067e24 */ /* 0x000fe2000f8e00ff */
[----:B-----5:R-:W-:Y:S01]  /*73d0*/  MOV R11, UR5 ;  /* 0x00000005000b7c02 */ /* 0x020fe20008000f00 */
[----:B------:R-:W-:Y:S02]  /*73e0*/  IMAD.U32 R10, RZ, RZ, UR4 ;  /* 0x00000004ff0a7e24 */ /* 0x000fe4000f8e00ff */
[----:B------:R-:W-:Y:S07]  /*73f0*/  LEPC R20, `(.L_x_115) ;  /* 0x000000001014794e */ /* 0x000fee0000000000 */
[----:B---34-:R-:W-:Y:S05]  /*7400*/  CALL.ABS.NOINC R2 ;  /* 0x0000000002007343 */ /* 0x018fea0003c00000 */
.L_x_115:
[----:B------:R-:W-:Y:S05]  /*7410*/  WARPSYNC.ALL ;  /* 0x0000000000007948 */ /* 0x000fea0003800000 */
[----:B------:R-:W-:Y:S01]  /*7420*/  R2UR UR4, R25 ;  /* 0x00000000190472ca */ /* 0x000fe200000e0000 */
[----:B------:R-:W-:Y:S01]  /*7430*/  BSSY.RECONVERGENT B0, `(.L_x_116) ;  /* 0x0000041000007945 */ /* 0x000fe20003800200 */
[----:B------:R-:W-:Y:S02]  /*7440*/  ISETP.NE.AND P6, PT, R67, RZ, PT ;  /* 0x000000ff4300720c */ /* 0x000fe40003fc5270 */
[----:B------:R-:W-:Y:S02]  /*7450*/  ISETP.NE.AND P0, PT, R64, RZ, PT ;  /* 0x000000ff4000720c */ /* 0x000fe40003f05270 */
[----:B------:R-:W-:Y:S07]  /*7460*/  MOV R20, UR45 ;  /* 0x0000002d00147c02 */ /* 0x000fee0008000f00 */
[----:B-1----:R-:W1:Y:S02]  /*7470*/  LDTM.16dp128bit.x8 R4, tmem[UR4+0x20] ;  /* 0x00002004000479ee */ /* 0x002e640008180000 */
[----:B------:R-:W-:Y:S01]  /*7480*/  @P6 LEA R20, R20, UR43, 0x3 ;  /* 0x0000002b14146c11 */ /* 0x000fe2000f8e18ff */
[C---:B-1----:R-:W-:Y:S01]  /*7490*/  FMUL R0, R24.reuse, R4 ;  /* 0x0000000418007220 */ /* 0x042fe20000400000 */
[C---:B------:R-:W-:Y:S01]  /*74a0*/  FMUL R2, R24.reuse, R5 ;  /* 0x0000000518027220 */ /* 0x040fe20000400000 */
[C---:B------:R-:W-:Y:S01]  /*74b0*/  FMUL R3, R24.reuse, R6 ;  /* 0x0000000618037220 */ /* 0x040fe20000400000 */
[C---:B------:R-:W-:Y:S01]  /*74c0*/  FMUL R7, R24.reuse, R7 ;  /* 0x0000000718077220 */ /* 0x040fe20000400000 */
[C---:B----4-:R-:W-:Y:S01]  /*74d0*/  FFMA R28, R27.reuse, R32, R0 ;  /* 0x000000201b1c7223 */ /* 0x050fe20000000000 */
        /* <DEDUP_REMOVED lines=28> */
[----:B------:R1:W-:Y:S01]  /*76a0*/  STSM.16.M88.4 [R69+0x2000], R8 ;  /* 0x0020000845007844 */ /* 0x0003e20000000200 */
[----:B------:R-:W-:Y:S01]  /*76b0*/  FFMA R15, R27, R47, R19 ;  /* 0x0000002f1b0f7223 */ /* 0x000fe20000000013 */
[----:B------:R-:W-:Y:S02]  /*76c0*/  MOV R16, UR54 ;  /* 0x0000003600107c02 */ /* 0x000fe40008000f00 */
[----:B------:R-:W-:Y:S02]  /*76d0*/  @P6 IADD3 R17, PT, PT, R20, 0x40, RZ ;  /* 0x0000004014116810 */ /* 0x000fe40007ffe0ff */
[----:B------:R1:W-:Y:S01]  /*76e0*/  STSM.16.M88.4 [R71+0x2000], R12 ;  /* 0x0020000c47007844 */ /* 0x0003e20000000200 */
[----:B------:R-:W-:Y:S02]  /*76f0*/  LEA R0, R74, UR43, 0x3 ;  /* 0x0000002b4a007c11 */ /* 0x000fe4000f8e18ff */
[----:B------:R-:W-:Y:S01]  /*7700*/  @P6 PRMT R16, R16, 0x654, R17 ;  /* 0x0000065410106816 */ /* 0x000fe20000000011 */
[----:B------:R-:W-:Y:S01]  /*7710*/  @!PT LDS RZ, [RZ] ;  /* 0x00000000fffff984 */ /* 0x000fe20000000800 */
[----:B------:R-:W-:Y:S01]  /*7720*/  @!PT LDS RZ, [RZ] ;  /* 0x00000000fffff984 */ /* 0x000fe20000000800 */
[----:B------:R-:W-:Y:S01]  /*7730*/  @!PT LDS RZ, [RZ] ;  /* 0x00000000fffff984 */ /* 0x000fe20000000800 */
[----:B------:R-:W-:Y:S01]  /*7740*/  @!PT LDS RZ, [RZ] ;  /* 0x00000000fffff984 */ /* 0x000fe20000000800 */
[----:B------:R2:W-:Y:S06]  /*7750*/  MEMBAR.ALL.CTA ;  /* 0x0000000000007992 */ /* 0x0005ec0000008000 */
[----:B--2---:R-:W2:Y:S01]  /*7760*/  FENCE.VIEW.ASYNC.S ;  /* 0x00000000000073c6 */ /* 0x004ea20000000000 */
[----:B------:R-:W-:Y:S01]  /*7770*/  @P6 SHF.L.U32 R2, R61, 0x1f, RZ ;  /* 0x0000001f3d026819 */ /* 0x000fe200000006ff */
[----:B--2---:R-:W-:Y:S06]  /*7780*/  BAR.SYNC.DEFER_BLOCKING 0x1, 0x80 ;  /* 0x0042000000007b1d */ /* 0x004fec0000010000 */
[----:B------:R-:W-:Y:S05]  /*7790*/  @P0 BRA `(.L_x_117) ;  /* 0x0000000000280947 */ /* 0x000fea0003800000 */
[----:B------:R-:W2:Y:S01]  /*77a0*/  LDCU.64 UR6, c[0x0][0x348] ;  /* 0x00006900ff0677ac */ /* 0x000ea20008000a00 */
[----:B------:R-:W-:Y:S02]  /*77b0*/  UIADD3 UR9, UPT, UPT, UR49, 0x20, URZ ;  /* 0x0000002031097890 */ /* 0x000fe4000fffe0ff */
[----:B------:R-:W-:Y:S01]  /*77c0*/  UIADD3 UR8, UPT, UPT, UR43, 0x2400, URZ ;  /* 0x000024002b087890 */ /* 0x000fe2000fffe0ff */
[----:B------:R-:W-:Y:S01]  /*77d0*/  UMOV UR10, UR50 ;  /* 0x00000032000a7c82 */ /* 0x000fe20008000000 */
[----:B------:R-:W-:Y:S01]  /*77e0*/  UMOV UR11, UR60 ;  /* 0x0000003c000b7c82 */ /* 0x000fe20008000000 */
[----:B--2---:R-:W-:Y:S04]  /*77f0*/  UIADD3 UR4, UP0, UPT, UR6, 0x680, URZ ;  /* 0x0000068006047890 */ /* 0x004fe8000ff1e0ff */
[----:B------:R-:W-:Y:S09]  /*7800*/  UIADD3.X UR5, UPT, UPT, URZ, UR7, URZ, UP0, !UPT ;  /* 0x00000007ff057290 */ /* 0x000ff200087fe4ff */
[----:B------:R2:W-:Y:S01]  /*7810*/  UTMASTG.3D [UR8], [UR4] ;  /* 0x00000008040073b5 */ /* 0x0005e20008010000 */
[----:B------:R0:W-:Y:S01]  /*7820*/  UTMACMDFLUSH ;  /* 0x00000000000079b7 */ /* 0x0001e20000000000 */
[----:B--2---:R-:W-:Y:S04]  /*7830*/  DEPBAR.LE SB0, 0x1 ;  /* 0x000080400000791a */ /* 0x004fe80000000000 */
.L_x_117:
[----:B------:R-:W-:Y:S05]  /*7840*/  BSYNC.RECONVERGENT B0 ;  /* 0x0000000000007941 */ /* 0x000fea0003800200 */
.L_x_116:
[----:B------:R-:W-:Y:S01]  /*7850*/  BAR.SYNC.DEFER_BLOCKING 0x1, 0x80 ;  /* 0x0042000000007b1d */ /* 0x000fe20000010000 */
[----:B------:R-:W-:Y:S04]  /*7860*/  UIADD3 UR4, UPT, UPT, UR45, 0x1, URZ ;  /* 0x000000012d047890 */ /* 0x000fe8000fffe0ff */
[----:B------:R-:W-:Y:S04]  /*7870*/  UISETP.NE.AND UP0, UPT, UR4, 0x4, UPT ;  /* 0x000000040400788c */ /* 0x000fe8000bf05270 */
[----:B------:R-:W-:Y:S01]  /*7880*/  USEL UR44, UR4, URZ, UP0 ;  /* 0x000000ff042c7287 */ /* 0x000fe20008000000 */
[----:B------:R2:W-:Y:S01]  /*7890*/  @P6 SYNCS.ARRIVE.TRANS64.RED.A1T0 RZ, [R16+URZ], RZ ;  /* 0x000000ff10ff69a7 */ /* 0x0005e200081004ff */
[----:B------:R-:W-:Y:S01]  /*78a0*/  BSSY B1, `(.L_x_118) ;  /* 0x0000018000017945 */ /* 0x000fe20003800000 */
[----:B------:R-:W3:Y:S02]  /*78b0*/  @P6 SYNCS.PHASECHK.TRANS64.TRYWAIT P0, [R0+URZ+0x20], R2 ;  /* 0x00002002000065a7 */ /* 0x000ee400080011ff */
[----:B---3--:R-:W-:Y:S01]  /*78c0*/  @P6 SEL R76, RZ, 0x1, !P0 ;  /* 0x00000001ff4c6807 */ /* 0x008fe20004000000 */
[----:B--2---:R-:W-:Y:S06]  /*78d0*/  @!P6 BRA `(.L_x_119) ;  /* 0x000000000050e947 */ /* 0x004fec0003800000 */
        /* <DEDUP_REMOVED lines=8> */
[----:B------:R-:W-:Y:S04]  /*7960*/  SHF.L.U32 R5, R61, 0x1f, RZ ;  /* 0x0000001f3d057819 */ /* 0x000fe800000006ff */
[----:B------:R-:W1:Y:S02]  /*7970*/  SYNCS.PHASECHK.TRANS64.TRYWAIT P0, [R0+URZ+0x20], R5 ;  /* 0x00002005000075a7 */ /* 0x000e6400080011ff */
[----:B-1----:R-:W-:Y:S05]  /*7980*/  @!P0 BRA `(.L_x_122) ;  /* 0x0000001800dc8947 */ /* 0x002fea0003800000 */
.L_x_121:
[----:B------:R-:W-:Y:S05]  /*7990*/  BSYNC B0 ;  /* 0x0000000000007941 */ /* 0x000fea0003800000 */
.L_x_120:
[----:B------:R-:W-:Y:S02]  /*79a0*/  ISETP.NE.AND P0, PT, R77, RZ, PT ;  /* 0x000000ff4d00720c */ /* 0x000fe40003f05270 */
[----:B------:R-:W-:Y:S11]  /*79b0*/  IADD3 R74, PT, PT, R74, 0x1, RZ ;  /* 0x000000014a4a7810 */ /* 0x000ff60007ffe0ff */
[----:B-1----:R-:W-:Y:S01]  /*79c0*/  @P0 IMAD.IADD R0, R62, 0x1, R2 ;  /* 0x000000013e000824 */ /* 0x002fe200078e0202 */
[----:B------:R-:W-:Y:S05]  /*79d0*/  @P0 WARPSYNC.ALL ;  /* 0x0000000000000948 */ /* 0x000fea0003800000 */
[----:B------:R2:W3:Y:S04]  /*79e0*/  @P0 LDSM.16.M88.4 R32, [R4+UR43+0x400] ;  /* 0x0004002b0420083b */ /* 0x0004e80008000200 */
[----:B------:R2:W4:Y:S04]  /*79f0*/  @P0 LDSM.16.M88.4 R36, [R3+0x400] ;  /* 0x000400000324083b */ /* 0x0005280000000200 */
[----:B------:R2:W1:Y:S04]  /*7a00*/  @P0 LDSM.16.M88.4 R40, [R2+0x400] ;  /* 0x000400000228083b */ /* 0x0004680000000200 */
[----:B------:R2:W1:Y:S02]  /*7a10*/  @P0 LDSM.16.M88.4 R44, [R0+0x400] ;  /* 0x00040000002c083b */ /* 0x0004640000000200 */
.L_x_119:
[----:B------:R-:W-:Y:S05]  /*7a20*/  BSYNC B1 ;  /* 0x0000000000017941 */ /* 0x000fea0003800000 */
.L_x_118:
[----:B--2---:R-:W-:Y:S05]  /*7a30*/  VIADD R0, R25, 0x40 ;  /* 0x0000004019007836 */ /* 0x004fea0000000000 */
        /* <DEDUP_REMOVED lines=20> */
.L_x_123:
        /* <DEDUP_REMOVED lines=12> */
[C---:B---3--:R-:W-:Y:S01]  /*7c40*/  FFMA R28, R27.reuse, R32, R0 ;  /* 0x000000201b1c7223 */ /* 0x048fe20000000000 */
[C---:B------:R-:W-:Y:S01]  /*7c50*/  FMUL R4, R24.reuse, R8 ;  /* 0x0000000818047220 */ /* 0x040fe20000400000 */
[C---:B------:R-:W-:Y:S01]  /*7c60*/  FFMA R29, R27.reuse, R33, R2 ;  /* 0x000000211b1d7223 */ /* 0x040fe20000000002 */
        /* <DEDUP_REMOVED lines=52> */
.L_x_125:
[----:B------:R-:W-:Y:S05]  /*7fb0*/  BSYNC.RECONVERGENT B0 ;  /* 0x0000000000007941 */ /* 0x000fea0003800200 */
.L_x_124:
        /* <DEDUP_REMOVED lines=12> */
[----:B------:R-:W-:Y:S04]  /*8080*/  @P1 IMAD R74, R74, 0x2000, R75 ;  /* 0x000020004a4a1824 */ /* 0x000fe800078e024b */
[----:B------:R-:W-:Y:S05]  /*8090*/  @P1 VIADD R3, R74, UR43 ;  /* 0x0000002b4a031c36 */ /* 0x000fea0008000000 */
[----:B------:R-:W-:Y:S01]  /*80a0*/  @P1 IADD3 R73, PT, PT, R73, R3, RZ ;  /* 0x0000000349491210 */ /* 0x000fe20007ffe0ff */
[----:B------:R-:W-:Y:S01]  /*80b0*/  @P1 IMAD.IADD R3, R62, 0x1, R3 ;  /* 0x000000013e031824 */ /* 0x000fe200078e0203 */
[----:B------:R-:W-:Y:S06]  /*80c0*/  @P0 BRA `(.L_x_129) ;  /* 0x00000000000c0947 */ /* 0x000fec0003800000 */
[----:B------:R-:W-:Y:S04]  /*80d0*/  SHF.L.U32 R0, R61, 0x1f, RZ ;  /* 0x0000001f3d007819 */ /* 0x000fe800000006ff */
[----:B------:R-:W2:Y:S02]  /*80e0*/  SYNCS.PHASECHK.TRANS64.TRYWAIT P0, [R2+URZ+0x20], R0 ;  /* 0x00002000020075a7 */ /* 0x000ea400080011ff */
[----:B--2---:R-:W-:Y:S05]  /*80f0*/  @!P0 BRA `(.L_x_130) ;  /* 0x0000001400148947 */ /* 0x004fea0003800000 */
.L_x_129:
[----:B------:R-:W-:Y:S05]  /*8100*/  BSYNC B0 ;  /* 0x0000000000007941 */ /* 0x000fea0003800000 */
.L_x_128:
[----:B------:R-:W-:Y:S11]  /*8110*/  ISETP.NE.AND P0, PT, R77, RZ, PT ;  /* 0x000000ff4d00720c */ /* 0x000ff60003f05270 */
[----:B------:R-:W-:Y:S02]  /*8120*/  @!UPT UIADD3 URZ, UPT, UPT, URZ, URZ, URZ ;  /* 0x000000fffffff290 */ /* 0x000fe4000fffe0ff */
[----:B--2---:R-:W-:Y:S01]  /*8130*/  @P0 IADD3 R0, PT, PT, R62, R73, RZ ;  /* 0x000000493e000210 */ /* 0x004fe20007ffe0ff */
[----:B------:R-:W-:Y:S05]  /*8140*/  @P0 WARPSYNC.ALL ;  /* 0x0000000000000948 */ /* 0x000fea0003800000 */
[----:B------:R2:W3:Y:S04]  /*8150*/  @P0 LDSM.16.M88.4 R32, [R74+UR43+0x400] ;  /* 0x0004002b4a20083b */ /* 0x0004e80008000200 */
[----:B------:R2:W4:Y:S04]  /*8160*/  @P0 LDSM.16.M88.4 R36, [R3+0x400] ;  /* 0x000400000324083b */ /* 0x0005280000000200 */
[----:B------:R2:W1:Y:S04]  /*8170*/  @P0 LDSM.16.M88.4 R40, [R73+0x400] ;  /* 0x000400004928083b */ /* 0x0004680000000200 */
[----:B------:R2:W1:Y:S02]  /*8180*/  @P0 LDSM.16.M88.4 R44, [R0+0x400] ;  /* 0x00040000002c083b */ /* 0x0004640000000200 */
.L_x_127:
[----:B------:R-:W-:Y:S05]  /*8190*/  BSYNC B1 ;  /* 0x0000000000017941 */ /* 0x000fea0003800000 */
.L_x_126:
        /* <DEDUP_REMOVED lines=21> */
.L_x_131:
[----:B------:R-:W-:Y:S01]  /*82f0*/  ISETP.NE.AND P0, PT, R64, RZ, PT ;  /* 0x000000ff4000720c */ /* 0x000fe20003f05270 */
[----:B------:R-:W-:Y:S05]  /*8300*/  WARPSYNC.ALL ;  /* 0x0000000000007948 */ /* 0x000fea0003800000 */
[----:B------:R-:W-:Y:S01]  /*8310*/  R2UR UR4, R25 ;  /* 0x00000000190472ca */ /* 0x000fe200000e0000 */
[----:B------:R-:W-:Y:S11]  /*8320*/  BSSY.RECONVERGENT B0, `(.L_x_132) ;  /* 0x000003f000007945 */ /* 0x000ff60003800200 */
[----:B------:R-:W-:Y:S01]  /*8330*/  @!UPT UIADD3 URZ, UPT, UPT, URZ, URZ, URZ ;  /* 0x000000fffffff290 */ /* 0x000fe2000fffe0ff */
[----:B-1----:R-:W1:Y:S01]  /*8340*/  LDTM.16dp128bit.x8 R4, tmem[UR4+0x60] ;  /* 0x00006004000479ee */ /* 0x002e620008180000 */
[----:B------:R-:W-:Y:S01]  /*8350*/  R2UR UR4, R72 ;  /* 0x00000000480472ca */ /* 0x000fe200000e0000 */
[----:B------:R-:W-:Y:S11]  /*8360*/  NOP ;  /* 0x0000000000007918 */ /* 0x000ff60000000000 */
[----:B------:R-:W-:Y:S01]  /*8370*/  @!UPT UIADD3 URZ, UPT, UPT, URZ, URZ, URZ ;  /* 0x000000fffffff290 */ /* 0x000fe2000fffe0ff */
[----:B------:R-:W-:Y:S04]  /*8380*/  UIADD3 UR4, UPT, UPT, UR4, 0xb0, URZ ;  /* 0x000000b004047890 */ /* 0x000fe8000fffe0ff */
[----:B------:R-:W-:Y:S01]  /*8390*/  UPRMT UR4, UR54, 0x654, UR4 ;  /* 0x0000065436047896 */ /* 0x000fe20008000004 */
[C---:B-1----:R-:W-:Y:S01]  /*83a0*/  FMUL R0, R24.reuse, R4 ;  /* 0x0000000418007220 */ /* 0x042fe20000400000 */
[C---:B------:R-:W-:Y:S01]  /*83b0*/  FMUL R2, R24.reuse, R5 ;  /* 0x0000000518027220 */ /* 0x040fe20000400000 */
[C---:B------:R-:W-:Y:S06]  /*83c0*/  FMUL R3, R24.reuse, R6 ;  /* 0x0000000618037220 */ /* 0x040fec0000400000 */
[----:B------:R-:W-:Y:S01]  /*83d0*/  SYNCS.ARRIVE.TRANS64.RED.A1T0 RZ, [UR4], RZ ;  /* 0x000000ffffff79a7 */ /* 0x000fe20008100404 */
[C---:B---3--:R-:W-:Y:S01]  /*83e0*/  FFMA R28, R27.reuse, R32, R0 ;  /* 0x000000201b1c7223 */ /* 0x048fe20000000000 */
[C---:B------:R-:W-:Y:S01]  /*83f0*/  FFMA R29, R27.reuse, R33, R2 ;  /* 0x000000211b1d7223 */ /* 0x040fe20000000002 */
[C---:B------:R-:W-:Y:S01]  /*8400*/  FMUL R7, R24.reuse, R7 ;  /* 0x0000000718077220 */ /* 0x040fe20000400000 */
[C---:B------:R-:W-:Y:S01]  /*8410*/  FMUL R4, R24.reuse, R8 ;  /* 0x0000000818047220 */ /* 0x040fe20000400000 */
        /* <DEDUP_REMOVED lines=27> */
[----:B------:R-:W-:Y:S05]  /*85d0*/  FFMA R15, R27, R47, R19 ;  /* 0x0000002f1b0f7223 */ /* 0x000fea0000000013 */
[----:B------:R1:W-:Y:S01]  /*85e0*/  STSM.16.M88.4 [R71+0x6000], R12 ;  /* 0x0060000c47007844 */ /* 0x0003e20000000200 */
        /* <DEDUP_REMOVED lines=18> */
.L_x_133:
[----:B------:R-:W-:Y:S05]  /*8710*/  BSYNC.RECONVERGENT B0 ;  /* 0x0000000000007941 */ /* 0x000fea0003800200 */
.L_x_132:
[----:B------:R-:W-:Y:S01]  /*8720*/  BAR.SYNC.DEFER_BLOCKING 0x1, 0x80 ;  /* 0x0042000000007b1d */ /* 0x000fe20000010000 */
[----:B------:R-:W-:Y:S01]  /*8730*/  UISETP.NE.AND UP0, UPT, UR46, -0x4, UPT ;  /* 0xfffffffc2e00788c */ /* 0x000fe2000bf05270 */
[----:B------:R-:W-:Y:S08]  /*8740*/  IADD3 R22, PT, PT, R22, 0x1, RZ ;  /* 0x0000000116167810 */ /* 0x000ff00007ffe0ff */
[----:B------:R-:W-:Y:S05]  /*8750*/  BRA.U !UP0, `(.L_x_134) ;  /* 0x0000000108287547 */ /* 0x000fea000b800000 */
[----:B------:R-:W-:Y:S01]  /*8760*/  ISETP.NE.AND P0, PT, R67, RZ, PT ;  /* 0x000000ff4300720c */ /* 0x000fe20003f05270 */
[----:B------:R-:W-:Y:S01]  /*8770*/  IMAD.U32 R2, RZ, RZ, UR45 ;  /* 0x0000002dff027e24 */ /* 0x000fe2000f8e00ff */
[----:B------:R-:W-:Y:S01]  /*8780*/  UIADD3 UR4, UPT, UPT, UR45, 0x1, URZ ;  /* 0x000000012d047890 */ /* 0x000fe2000fffe0ff */
[----:B------:R-:W-:Y:S03]  /*8790*/  IMAD.U32 R0, RZ, RZ, UR54 ;  /* 0x00000036ff007e24 */ /* 0x000fe6000f8e00ff */
[----:B------:R-:W-:Y:S04]  /*87a0*/  UISETP.NE.AND UP0, UPT, UR4, 0x4, UPT ;  /* 0x000000040400788c */ /* 0x000fe8000bf05270 */
[----:B------:R-:W-:Y:S03]  /*87b0*/  USEL UR45, UR4, URZ, UP0 ;  /* 0x000000ff042d7287 */ /* 0x000fe60008000000 */
[----:B------:R-:W-:Y:S05]  /*87c0*/  @P0 LEA R2, R2, UR43, 0x3 ;  /* 0x0000002b02020c11 */ /* 0x000fea000f8e18ff */
[----:B------:R-:W-:Y:S05]  /*87d0*/  @P0 VIADD R2, R2, 0x40 ;  /* 0x0000004002020836 */ /* 0x000fea0000000000 */
[----:B------:R-:W-:Y:S04]  /*87e0*/  @P0 PRMT R0, R0, 0x654, R2 ;  /* 0x0000065400000816 */ /* 0x000fe80000000002 */
[----:B------:R2:W-:Y:S03]  /*87f0*/  @P0 SYNCS.ARRIVE.TRANS64.RED.A1T0 RZ, [R0+URZ], RZ ;  /* 0x000000ff00ff09a7 */ /* 0x0005e600081004ff */
.L_x_134:
[----:B------:R-:W-:Y:S01]  /*8800*/  R2UR UR5, R54 ;  /* 0x00000000360572ca */ /* 0x000fe200000e0000 */
[----:B------:R-:W-:Y:S01]  /*8810*/  UISETP.NE.AND UP0, UPT, UR62, URZ, UPT ;  /* 0x000000ff3e00728c */ /* 0x000fe2000bf05270 */
[----:B------:R-:W-:Y:S01]  /*8820*/  R2UR UR4, R55 ;  /* 0x00000000370472ca */ /* 0x000fe200000e0000 */
[----:B------:R-:W-:Y:S01]  /*8830*/  UIADD3 UR46, UPT, UPT, UR46, 0x4, URZ ;  /* 0x000000042e2e7890 */ /* 0x000fe2000fffe0ff */
[----:B------:R-:W-:Y:S01]  /*8840*/  ISETP.NE.AND P0, PT, R58, 0x2, PT ;  /* 0x000000023a00780c */ /* 0x000fe20003f05270 */
[----:B------:R-:W-:Y:S01]  /*8850*/  UMOV UR60, UR61 ;  /* 0x0000003d003c7c82 */ /* 0x000fe20008000000 */
[----:B------:R-:W-:Y:S02]  /*8860*/  ISETP.NE.AND P1, PT, R22, 0x4, PT ;  /* 0x000000041600780c */ /* 0x000fe40003f25270 */
[----:B------:R-:W-:Y:S02]  /*8870*/  SEL R2, RZ, 0x1, P0 ;  /* 0x00000001ff027807 */ /* 0x000fe40000000000 */
[----:B--2---:R-:W-:Y:S02]  /*8880*/  SEL R0, RZ, 0x1, P1 ;  /* 0x00000001ff007807 */ /* 0x004fe40000800000 */
[----:B------:R-:W-:Y:S01]  /*8890*/  LOP3.LUT R59, R59, R2, RZ, 0x3c, !PT ;  /* 0x000000023b3b7212 */ /* 0x000fe200078e3cff */
[----:B------:R-:W-:Y:S01]  /*88a0*/  UIADD3 UR20, UPT, UPT, UR36, UR5, URZ ;  /* 0x0000000524147290 */ /* 0x000fe2000fffe0ff */
[----:B------:R-:W-:Y:S01]  /*88b0*/  LOP3.LUT R60, R60, R0, RZ, 0x3c, !PT ;  /* 0x000000003c3c7212 */ /* 0x000fe200078e3cff */
[----:B------:R-:W-:Y:S01]  /*88c0*/  UIADD3 UR16, UPT, UPT, UR37, UR4, URZ ;  /* 0x0000000425107290 */ /* 0x000fe2000fffe0ff */
[----:B------:R-:W-:Y:S02]  /*88d0*/  SEL R58, R58, RZ, P0 ;  /* 0x000000ff3a3a7207 */ /* 0x000fe40000000000 */
[----:B------:R-:W-:Y:S01]  /*88e0*/  SEL R22, R22, RZ, P1 ;  /* 0x000000ff16167207 */ /* 0x000fe20000800000 */
[----:B------:R-:W-:Y:S08]  /*88f0*/  BRA.U UP0, `(.L_x_135) ;  /* 0xffffffd100887547 */ /* 0x000ff0000b83ffff */
[----:B------:R-:W-:-:S09]  /*8900*/  UISETP.NE.AND UP0, UPT, UR63, URZ, UPT ;  /* 0x000000ff3f00728c */ /* 0x000fd2000bf05270 */
[----:B------:R-:W-:Y:S05]  /*8910*/  BRA.U !UP0, `(.L_x_136) ;  /* 0x0000000108487547 */ /* 0x000fea000b800000 */
[----:B------:R-:W2:Y:S02]  /*8920*/  LDCU.64 UR4, c[0x0][0x890] ;  /* 0x00011200ff0477ac */ /* 0x000ea40008000a00 */
[----:B--2---:R-:W-:-:S04]  /*8930*/  UISETP.NE.U32.AND UP0, UPT, UR4, URZ, UPT ;  /* 0x000000ff0400728c */ /* 0x004fc8000bf05070 */
[----:B------:R-:W-:-:S09]  /*8940*/  UISETP.NE.AND.EX UP0, UPT, UR5, URZ, UPT, UP0 ;  /* 0x000000ff0500728c */ /* 0x000fd2000bf05300 */
[----:B------:R-:W-:Y:S05]  /*8950*/  BRA.U UP0, `(.L_x_137) ;  /* 0x00000001000c7547 */ /* 0x000fea000b800000 */
[----:B------:R-:W-:-:S13]  /*8960*/  FSETP.NEU.AND P0, PT, R27, RZ, PT ;  /* 0x000000ff1b00720b */ /* 0x000fda0003f0d000 */
[----:B------:R-:W-:Y:S05]  /*8970*/  @!P0 EXIT ;  /* 0x000000000000894d */ /* 0x000fea0003800000 */
[----:B------:R-:W-:Y:S05]  /*8980*/  BRA `(.L_x_136) ;  /* 0x00000000002c7947 */ /* 0x000fea0003800000 */
.L_x_137:
[----:B------:R-:W-:Y:S01]  /*8990*/  ISETP.NE.AND P0, PT, R57, RZ, PT ;  /* 0x000000ff3900720c */ /* 0x000fe20003f05270 */
[----:B------:R-:W-:-:S12]  /*89a0*/  BSSY.RECONVERGENT B0, `(.L_x_136) ;  /* 0x0000009000007945 */ /* 0x000fd80003800200 */
[----:B------:R-:W-:Y:S05]  /*89b0*/  @P0 BRA `(.L_x_138) ;  /* 0x0000000000140947 */ /* 0x000fea0003800000 */
[----:B------:R-:W2:Y:S02]  /*89c0*/  LDCU.64 UR4, c[0x0][0x888] ;  /* 0x00011100ff0477ac */ /* 0x000ea40008000a00 */
[----:B--2---:R-:W-:-:S04]  /*89d0*/  ISETP.NE.U32.AND P0, PT, RZ, UR4, PT ;  /* 0x00000004ff007c0c */ /* 0x004fc8000bf05070 */
[----:B------:R-:W-:-:S13]  /*89e0*/  ISETP.NE.AND.EX P0, PT, RZ, UR5, PT, P0 ;  /* 0x00000005ff007c0c */ /* 0x000fda000bf05300 */
[----:B------:R-:W-:Y:S05]  /*89f0*/  @!P0 EXIT ;  /* 0x000000000000894d */ /* 0x000fea0003800000 */
[----:B------:R-:W-:Y:S05]  /*8a00*/  BRA `(.L_x_139) ;  /* 0x0000000000087947 */ /* 0x000fea0003800000 */
.L_x_138:
[----:B------:R-:W-:-:S13]  /*8a10*/  FSETP.NEU.AND P0, PT, R27, RZ, PT ;  /* 0x000000ff1b00720b */ /* 0x000fda0003f0d000 */
[----:B------:R-:W-:Y:S05]  /*8a20*/  @!P0 EXIT ;  /* 0x000000000000894d */ /* 0x000fea0003800000 */
.L_x_139:
[----:B------:R-:W-:Y:S05]  /*8a30*/  BSYNC.RECONVERGENT B0 ;  /* 0x0000000000007941 */ /* 0x000fea0003800200 */
.L_x_136:
[----:B------:R-:W-:Y:S01]  /*8a40*/  ULEA UR4, UR45, UR43, 0x3 ;  /* 0x0000002b2d047291 */ /* 0x000fe2000f8e18ff */
[----:B------:R-:W-:-:S04]  /*8a50*/  DEPBAR.LE SB0, 0x0 ;  /* 0x000080000000791a */ /* 0x000fc80000000000 */
[----:B------:R-:W-:-:S04]  /*8a60*/  UIADD3 UR4, UPT, UPT, UR4, 0x40, URZ ;  /* 0x0000004004047890 */ /* 0x000fc8000fffe0ff */
[----:B------:R-:W-:-:S09]  /*8a70*/  UPRMT UR4, UR54, 0x654, UR4 ;  /* 0x0000065436047896 */ /* 0x000fd20008000004 */
[----:B------:R-:W-:Y:S01]  /*8a80*/  SYNCS.ARRIVE.TRANS64.RED.A1T0 RZ, [UR4], RZ ;  /* 0x000000ffffff79a7 */ /* 0x000fe20008100404 */
[----:B------:R-:W-:Y:S05]  /*8a90*/  EXIT ;  /* 0x000000000000794d */ /* 0x000fea0003800000 */
.L_x_24:
[----:B--2---:R2:W3:Y:S02]  /*8aa0*/  SYNCS.PHASECHK.TRANS64.TRYWAIT P0, [R0+URZ+0xe0], R2 ;  /* 0x0000e002000075a7 */ /* 0x0044e400080011ff */
[----:B---3--:R-:W-:Y:S05]  /*8ab0*/  @!P0 NANOSLEEP.SYNCS 0x989680 ;  /* 0x009896800000895d */ /* 0x008fea0003900000 */
[----:B------:R-:W3:Y:S02]  /*8ac0*/  @!P0 SYNCS.PHASECHK.TRANS64 P0, [R0+URZ+0xe0], R2 ;  /* 0x0000e002000085a7 */ /* 0x000ee400080010ff */
[----:B---3--:R-:W-:Y:S05]  /*8ad0*/  @!P0 BRA `(.L_x_24) ;  /* 0xfffffffc00f08947 */ /* 0x008fea000383ffff */
[----:B------:R-:W-:Y:S05]  /*8ae0*/  BRA `(.L_x_140) ;  /* 0xffffff8c00807947 */ /* 0x000fea000383ffff */
.L_x_27:
[----:B-1----:R-:W-:-:S07]  /*8af0*/  MOV R0, UR57 ;  /* 0x0000003900007c02 */ /* 0x002fce0008000f00 */
.L_x_141:
[----:B-1----:R1:W2:Y:S02]  /*8b00*/  SYNCS.PHASECHK.TRANS64.TRYWAIT P0, [R0+URZ+0x10], R3 ;  /* 0x00001003000075a7 */ /* 0x0022a400080011ff */
[----:B--2---:R-:W-:Y:S05]  /*8b10*/  @!P0 NANOSLEEP.SYNCS 0x989680 ;  /* 0x009896800000895d */ /* 0x004fea0003900000 */
[----:B------:R-:W2:Y:S02]  /*8b20*/  @!P0 SYNCS.PHASECHK.TRANS64 P0, [R0+URZ+0x10], R3 ;  /* 0x00001003000085a7 */ /* 0x000ea400080010ff */
[----:B--2---:R-:W-:Y:S05]  /*8b30*/  @!P0 BRA `(.L_x_141) ;  /* 0xfffffffc00f08947 */ /* 0x004fea000383ffff */
[----:B------:R-:W-:Y:S05]  /*8b40*/  BRA `(.L_x_26) ;  /* 0xffffff8c00c87947 */ /* 0x000fea000383ffff */
.L_x_36:
[----:B-1----:R-:W-:-:S07]  /*8b50*/  MOV R0, UR57 ;  /* 0x0000003900007c02 */ /* 0x002fce0008000f00 */
.L_x_142:
[----:B-1----:R1:W2:Y:S02]  /*8b60*/  SYNCS.PHASECHK.TRANS64.TRYWAIT P0, [R0+URZ+0x10], R3 ;  /* 0x00001003000075a7 */ /* 0x0022a400080011ff */
[----:B--2---:R-:W-:Y:S05]  /*8b70*/  @!P0 NANOSLEEP.SYNCS 0x989680 ;  /* 0x009896800000895d */ /* 0x004fea0003900000 */
[----:B------:R-:W2:Y:S02]  /*8b80*/  @!P0 SYNCS.PHASECHK.TRANS64 P0, [R0+URZ+0x10], R3 ;  /* 0x00001003000085a7 */ /* 0x000ea400080010ff */
[----:B--2---:R-:W-:Y:S05]  /*8b90*/  @!P0 BRA `(.L_x_142) ;  /* 0xfffffffc00f08947 */ /* 0x004fea000383ffff */
[----:B------:R-:W-:Y:S05]  /*8ba0*/  BRA `(.L_x_35) ;  /* 0xffffff9400207947 */ /* 0x000fea000383ffff */
.L_x_43:
[----:B-1----:R1:W4:Y:S02]  /*8bb0*/  SYNCS.PHASECHK.TRANS64.TRYWAIT P0, [R3+URZ+0x70], R0 ;  /* 0x00007000030075a7 */ /* 0x00232400080011ff */
[----:B----4-:R-:W-:Y:S05]  /*8bc0*/  @!P0 NANOSLEEP.SYNCS 0x989680 ;  /* 0x009896800000895d */ /* 0x010fea0003900000 */
[----:B------:R-:W4:Y:S02]  /*8bd0*/  @!P0 SYNCS.PHASECHK.TRANS64 P0, [R3+URZ+0x70], R0 ;  /* 0x00007000030085a7 */ /* 0x000f2400080010ff */
[----:B----4-:R-:W-:Y:S05]  /*8be0*/  @!P0 BRA `(.L_x_43) ;  /* 0xfffffffc00f08947 */ /* 0x010fea000383ffff */
[----:B------:R-:W-:Y:S05]  /*8bf0*/  BRA `(.L_x_143) ;  /* 0xffffff9800587947 */ /* 0x000fea000383ffff */
.L_x_47:
[----:B------:R-:W-:-:S07]  /*8c00*/  MOV R0, UR4 ;  /* 0x0000000400007c02 */ /* 0x000fce0008000f00 */
.L_x_144:
[----:B-1----:R1:W2:Y:S02]  /*8c10*/  SYNCS.PHASECHK.TRANS64.TRYWAIT P0, [R0+URZ], R2 ;  /* 0x00000002000075a7 */ /* 0x0022a400080011ff */
[----:B--2---:R-:W-:Y:S05]  /*8c20*/  @!P0 NANOSLEEP.SYNCS 0x989680 ;  /* 0x009896800000895d */ /* 0x004fea0003900000 */
[----:B------:R-:W2:Y:S02]  /*8c30*/  @!P0 SYNCS.PHASECHK.TRANS64 P0, [R0+URZ], R2 ;  /* 0x00000002000085a7 */ /* 0x000ea400080010ff */
[----:B--2---:R-:W-:Y:S05]  /*8c40*/  @!P0 BRA `(.L_x_144) ;  /* 0xfffffffc00f08947 */ /* 0x004fea000383ffff */
[----:B------:R-:W-:Y:S05]  /*8c50*/  BRA `(.L_x_145) ;  /* 0xffffffa000047947 */ /* 0x000fea000383ffff */
.L_x_50:
[----:B-1----:R1:W2:Y:S02]  /*8c60*/  SYNCS.PHASECHK.TRANS64.TRYWAIT P0, [R2+URZ+0xd0], R4 ;  /* 0x0000d004020075a7 */ /* 0x0022a400080011ff */
[----:B--2---:R-:W-:Y:S05]  /*8c70*/  @!P0 NANOSLEEP.SYNCS 0x989680 ;  /* 0x009896800000895d */ /* 0x004fea0003900000 */
[----:B------:R-:W2:Y:S02]  /*8c80*/  @!P0 SYNCS.PHASECHK.TRANS64 P0, [R2+URZ+0xd0], R4 ;  /* 0x0000d004020085a7 */ /* 0x000ea400080010ff */
[----:B--2---:R-:W-:Y:S05]  /*8c90*/  @!P0 BRA `(.L_x_50) ;  /* 0xfffffffc00f08947 */ /* 0x004fea000383ffff */
[----:B------:R-:W-:Y:S05]  /*8ca0*/  BRA `(.L_x_146) ;  /* 0xffffffa000607947 */ /* 0x000fea000383ffff */
.L_x_51:
[----:B------:R-:W-:-:S07]  /*8cb0*/  MOV R2, UR4 ;  /* 0x0000000400027c02 */ /* 0x000fce0008000f00 */
.L_x_147:
[----:B-1----:R1:W2:Y:S02]  /*8cc0*/  SYNCS.PHASECHK.TRANS64.TRYWAIT P0, [R2+URZ+0x80], R5 ;  /* 0x00008005020075a7 */ /* 0x0022a400080011ff */
[----:B--2---:R-:W-:Y:S05]  /*8cd0*/  @!P0 NANOSLEEP.SYNCS 0x989680 ;  /* 0x009896800000895d */ /* 0x004fea0003900000 */
[----:B------:R-:W2:Y:S02]  /*8ce0*/  @!P0 SYNCS.PHASECHK.TRANS64 P0, [R2+URZ+0x80], R5 ;  /* 0x00008005020085a7 */ /* 0x000ea400080010ff */
[----:B--2---:R-:W-:Y:S05]  /*8cf0*/  @!P0 BRA `(.L_x_147) ;  /* 0xfffffffc00f08947 */ /* 0x004fea000383ffff */
[----:B------:R-:W-:Y:S05]  /*8d00*/  BRA `(.L_x_148) ;  /* 0xffffffa000707947 */ /* 0x000fea000383ffff */
.L_x_52:
[----:B-1----:R1:W2:Y:S02]  /*8d10*/  SYNCS.PHASECHK.TRANS64.TRYWAIT P1, [R2+URZ+0x70], R4 ;  /* 0x00007004020075a7 */ /* 0x0022a400080211ff */
[----:B--2---:R-:W-:Y:S05]  /*8d20*/  @!P1 NANOSLEEP.SYNCS 0x989680 ;  /* 0x009896800000995d */ /* 0x004fea0003900000 */
[----:B------:R-:W2:Y:S02]  /*8d30*/  @!P1 SYNCS.PHASECHK.TRANS64 P1, [R2+URZ+0x70], R4 ;  /* 0x00007004020095a7 */ /* 0x000ea400080210ff */
[----:B--2---:R-:W-:Y:S05]  /*8d40*/  @!P1 BRA `(.L_x_52) ;  /* 0xfffffffc00f09947 */ /* 0x004fea000383ffff */
[----:B------:R-:W-:Y:S05]  /*8d50*/  BRA `(.L_x_149) ;  /* 0xffffffa000a07947 */ /* 0x000fea000383ffff */
.L_x_55:
[----:B------:R-:W-:-:S07]  /*8d60*/  MOV R0, UR4 ;  /* 0x0000000400007c02 */ /* 0x000fce0008000f00 */
.L_x_150:
[----:B-1----:R1:W2:Y:S02]  /*8d70*/  SYNCS.PHASECHK.TRANS64.TRYWAIT P0, [R0+URZ+0x80], R2 ;  /* 0x00008002000075a7 */ /* 0x0022a400080011ff */
[----:B--2---:R-:W-:Y:S05]  /*8d80*/  @!P0 NANOSLEEP.SYNCS 0x989680 ;  /* 0x009896800000895d */ /* 0x004fea0003900000 */
[----:B------:R-:W2:Y:S02]  /*8d90*/  @!P0 SYNCS.PHASECHK.TRANS64 P0, [R0+URZ+0x80], R2 ;  /* 0x00008002000085a7 */ /* 0x000ea400080010ff */
[----:B--2---:R-:W-:Y:S05]  /*8da0*/  @!P0 BRA `(.L_x_150) ;  /* 0xfffffffc00f08947 */ /* 0x004fea000383ffff */
[----:B------:R-:W-:Y:S05]  /*8db0*/  BRA `(.L_x_54) ;  /* 0xffffffa000f47947 */ /* 0x000fea000383ffff */
.L_x_62:
[----:B-1----:R1:W2:Y:S02]  /*8dc0*/  SYNCS.PHASECHK.TRANS64.TRYWAIT P1, [R0+URZ+0x70], R2 ;  /* 0x00007002000075a7 */ /* 0x0022a400080211ff */
[----:B--2---:R-:W-:Y:S05]  /*8dd0*/  @!P1 NANOSLEEP.SYNCS 0x989680 ;  /* 0x009896800000995d */ /* 0x004fea0003900000 */
[----:B------:R-:W2:Y:S02]  /*8de0*/  @!P1 SYNCS.PHASECHK.TRANS64 P1, [R0+URZ+0x70], R2 ;  /* 0x00007002000095a7 */ /* 0x000ea400080210ff */
[----:B--2---:R-:W-:Y:S05]  /*8df0*/  @!P1 BRA `(.L_x_62) ;  /* 0xfffffffc00f09947 */ /* 0x004fea000383ffff */
[----:B------:R-:W-:Y:S05]  /*8e00*/  BRA `(.L_x_151) ;  /* 0xffffffa8005c7947 */ /* 0x000fea000383ffff */
.L_x_63:
[----:B------:R-:W-:-:S13]  /*8e10*/  R2UR UR4, R13 ;  /* 0x000000000d0472ca */ /* 0x000fda00000e0000 */
[----:B------:R-:W-:-:S07]  /*8e20*/  MOV R2, UR4 ;  /* 0x0000000400027c02 */ /* 0x000fce0008000f00 */
.L_x_152:
[----:B-1----:R1:W2:Y:S02]  /*8e30*/  SYNCS.PHASECHK.TRANS64.TRYWAIT P0, [R2+URZ+0xb0], R0 ;  /* 0x0000b000020075a7 */ /* 0x0022a400080011ff */
[----:B--2---:R-:W-:Y:S05]  /*8e40*/  @!P0 NANOSLEEP.SYNCS 0x989680 ;  /* 0x009896800000895d */ /* 0x004fea0003900000 */
[----:B------:R-:W2:Y:S02]  /*8e50*/  @!P0 SYNCS.PHASECHK.TRANS64 P0, [R2+URZ+0xb0], R0 ;  /* 0x0000b000020085a7 */ /* 0x000ea400080010ff */
[----:B--2---:R-:W-:Y:S05]  /*8e60*/  @!P0 BRA `(.L_x_152) ;  /* 0xfffffffc00f08947 */ /* 0x004fea000383ffff */
[----:B------:R-:W-:Y:S05]  /*8e70*/  BRA `(.L_x_153) ;  /* 0xffffffa800b07947 */ /* 0x000fea000383ffff */
.L_x_66:
[----:B------:R-:W-:Y:S07]  /*8e80*/  MOV R0, UR5 ;  /* 0x0000000500007c02 */ /* 0x000fee0008000f00 */
.L_x_154:
[----:B-1----:R1:W2:Y:S02]  /*8e90*/  SYNCS.PHASECHK.TRANS64.TRYWAIT P0, [R0+URZ], R2 ;  /* 0x00000002000075a7 */ /* 0x0022a400080011ff */
[----:B--2---:R-:W-:Y:S05]  /*8ea0*/  @!P0 NANOSLEEP.SYNCS 0x989680 ;  /* 0x009896800000895d */ /* 0x004fea0003900000 */
[----:B------:R-:W2:Y:S02]  /*8eb0*/  @!P0 SYNCS.PHASECHK.TRANS64 P0, [R0+URZ], R2 ;  /* 0x00000002000085a7 */ /* 0x000ea400080010ff */
[----:B--2---:R-:W-:Y:S05]  /*8ec0*/  @!P0 BRA `(.L_x_154) ;  /* 0xfffffffc00f08947 */ /* 0x004fea000383ffff */
[----:B------:R-:W-:Y:S05]  /*8ed0*/  BRA `(.L_x_65) ;  /* 0xffffffa800cc7947 */ /* 0x000fea000383ffff */
.L_x_69:
[----:B------:R-:W-:-:S07]  /*8ee0*/  MOV R0, UR4 ;  /* 0x0000000400007c02 */ /* 0x000fce0008000f00 */
.L_x_155:
[----:B--2---:R2:W3:Y:S02]  /*8ef0*/  SYNCS.PHASECHK.TRANS64.TRYWAIT P0, [R0+URZ], R2 ;  /* 0x00000002000075a7 */ /* 0x0044e400080011ff */
[----:B---3--:R-:W-:Y:S05]  /*8f00*/  @!P0 NANOSLEEP.SYNCS 0x989680 ;  /* 0x009896800000895d */ /* 0x008fea0003900000 */
[----:B------:R-:W3:Y:S02]  /*8f10*/  @!P0 SYNCS.PHASECHK.TRANS64 P0, [R0+URZ], R2 ;  /* 0x00000002000085a7 */ /* 0x000ee400080010ff */
[----:B---3--:R-:W-:Y:S05]  /*8f20*/  @!P0 BRA `(.L_x_155) ;  /* 0xfffffffc00f08947 */ /* 0x008fea000383ffff */
[----:B------:R-:W-:Y:S05]  /*8f30*/  BRA `(.L_x_156) ;  /* 0xffffffb000d87947 */ /* 0x000fea000383ffff */
.L_x_70:
[----:B------:R-:W-:-:S07]  /*8f40*/  MOV R0, UR5 ;  /* 0x0000000500007c02 */ /* 0x000fce0008000f00 */
.L_x_157:
[----:B-1----:R1:W2:Y:S02]  /*8f50*/  SYNCS.PHASECHK.TRANS64.TRYWAIT P0, [R0+URZ], R3 ;  /* 0x00000003000075a7 */ /* 0x0022a400080011ff */
[----:B--2---:R-:W-:Y:S05]  /*8f60*/  @!P0 NANOSLEEP.SYNCS 0x989680 ;  /* 0x009896800000895d */ /* 0x004fea0003900000 */
[----:B------:R-:W2:Y:S02]  /*8f70*/  @!P0 SYNCS.PHASECHK.TRANS64 P0, [R0+URZ], R3 ;  /* 0x00000003000085a7 */ /* 0x000ea400080010ff */
[----:B--2---:R-:W-:Y:S05]  /*8f80*/  @!P0 BRA `(.L_x_157) ;  /* 0xfffffffc00f08947 */ /* 0x004fea000383ffff */
[----:B------:R-:W-:Y:S05]  /*8f90*/  BRA `(.L_x_158) ;  /* 0xffffffb000e47947 */ /* 0x000fea000383ffff */
.L_x_71:
[----:B------:R-:W-:-:S07]  /*8fa0*/  MOV R0, UR5 ;  /* 0x0000000500007c02 */ /* 0x000fce0008000f00 */
.L_x_159:
[----:B-1----:R1:W2:Y:S02]  /*8fb0*/  SYNCS.PHASECHK.TRANS64.TRYWAIT P0, [R0+URZ], R3 ;  /* 0x00000003000075a7 */ /* 0x0022a400080011ff */
[----:B--2---:R-:W-:Y:S05]  /*8fc0*/  @!P0 NANOSLEEP.SYNCS 0x989680 ;  /* 0x009896800000895d */ /* 0x004fea0003900000 */
[----:B------:R-:W2:Y:S02]  /*8fd0*/  @!P0 SYNCS.PHASECHK.TRANS64 P0, [R0+URZ], R3 ;  /* 0x00000003000085a7 */ /* 0x000ea400080010ff */
[----:B--2---:R-:W-:Y:S05]  /*8fe0*/  @!P0 BRA `(.L_x_159) ;  /* 0xfffffffc00f08947 */ /* 0x004fea000383ffff */
[----:B------:R-:W-:Y:S05]  /*8ff0*/  BRA `(.L_x_160) ;  /* 0xffffffb000f07947 */ /* 0x000fea000383ffff */
.L_x_72:
[----:B-1----:R-:W-:-:S07]  /*9000*/  MOV R0, UR4 ;  /* 0x0000000400007c02 */ /* 0x002fce0008000f00 */
.L_x_161:
[----:B-1----:R1:W2:Y:S02]  /*9010*/  SYNCS.PHASECHK.TRANS64.TRYWAIT P0, [R0+URZ], R2 ;  /* 0x00000002000075a7 */ /* 0x0022a400080011ff */
[----:B--2---:R-:W-:Y:S05]  /*9020*/  @!P0 NANOSLEEP.SYNCS 0x989680 ;  /* 0x009896800000895d */ /* 0x004fea0003900000 */
[----:B------:R-:W2:Y:S02]  /*9030*/  @!P0 SYNCS.PHASECHK.TRANS64 P0, [R0+URZ], R2 ;  /* 0x00000002000085a7 */ /* 0x000ea400080010ff */
[----:B--2---:R-:W-:Y:S05]  /*9040*/  @!P0 BRA `(.L_x_161) ;  /* 0xfffffffc00f08947 */ /* 0x004fea000383ffff */
[----:B------:R-:W-:Y:S05]  /*9050*/  BRA `(.L_x_162) ;  /* 0xffffffb000fc7947 */ /* 0x000fea000383ffff */
.L_x_77:
[----:B--2---:R2:W3:Y:S02]  /*9060*/  SYNCS.PHASECHK.TRANS64.TRYWAIT P0, [R12+URZ+0x70], R0 ;  /* 0x000070000c0075a7 */ /* 0x0044e400080011ff */
[----:B---3--:R-:W-:Y:S05]  /*9070*/  @!P0 NANOSLEEP.SYNCS 0x989680 ;  /* 0x009896800000895d */ /* 0x008fea0003900000 */
[----:B------:R-:W3:Y:S02]  /*9080*/  @!P0 SYNCS.PHASECHK.TRANS64 P0, [R12+URZ+0x70], R0 ;  /* 0x000070000c0085a7 */ /* 0x000ee400080010ff */
[----:B---3--:R-:W-:Y:S05]  /*9090*/  @!P0 BRA `(.L_x_77) ;  /* 0xfffffffc00f08947 */ /* 0x008fea000383ffff */
[----:B------:R-:W-:Y:S05]  /*90a0*/  BRA `(.L_x_163) ;  /* 0xffffffb800207947 */ /* 0x000fea000383ffff */
.L_x_80:
[----:B-1----:R-:W-:Y:S07]  /*90b0*/  MOV R0, UR21 ;  /* 0x0000001500007c02 */ /* 0x002fee0008000f00 */
.L_x_164:
[----:B-1----:R1:W2:Y:S02]  /*90c0*/  SYNCS.PHASECHK.TRANS64.TRYWAIT P2, [R0+URZ+0x68], R6 ;  /* 0x00006806000075a7 */ /* 0x0022a400080411ff */
[----:B--2---:R-:W-:Y:S05]  /*90d0*/  @!P2 NANOSLEEP.SYNCS 0x989680 ;  /* 0x009896800000a95d */ /* 0x004fea0003900000 */
[----:B------:R-:W2:Y:S02]  /*90e0*/  @!P2 SYNCS.PHASECHK.TRANS64 P2, [R0+URZ+0x68], R6 ;  /* 0x000068060000a5a7 */ /* 0x000ea400080410ff */
[----:B--2---:R-:W-:Y:S05]  /*90f0*/  @!P2 BRA `(.L_x_164) ;  /* 0xfffffffc00f0a947 */ /* 0x004fea000383ffff */
[----:B------:R-:W-:Y:S05]  /*9100*/  BRA `(.L_x_79) ;  /* 0xffffffbc00887947 */ /* 0x000fea000383ffff */
.L_x_83:
[----:B------:R-:W-:Y:S07]  /*9110*/  MOV R0, UR21 ;  /* 0x0000001500007c02 */ /* 0x000fee0008000f00 */
.L_x_165:
[----:B-1----:R1:W2:Y:S02]  /*9120*/  SYNCS.PHASECHK.TRANS64.TRYWAIT P0, [R0+URZ+0x40], R9 ;  /* 0x00004009000075a7 */ /* 0x0022a400080011ff */
[----:B--2---:R-:W-:Y:S05]  /*9130*/  @!P0 NANOSLEEP.SYNCS 0x989680 ;  /* 0x009896800000895d */ /* 0x004fea0003900000 */
[----:B------:R-:W2:Y:S02]  /*9140*/  @!P0 SYNCS.PHASECHK.TRANS64 P0, [R0+URZ+0x40], R9 ;  /* 0x00004009000085a7 */ /* 0x000ea400080010ff */
[----:B--2---:R-:W-:Y:S05]  /*9150*/  @!P0 BRA `(.L_x_165) ;  /* 0xfffffffc00f08947 */ /* 0x004fea000383ffff */
[----:B------:R-:W-:Y:S05]  /*9160*/  BRA `(.L_x_166) ;  /* 0xffffffbc00e47947 */ /* 0x000fea000383ffff */
.L_x_84:
[----:B------:R-:W-:Y:S07]  /*9170*/  MOV R0, UR21 ;  /* 0x0000001500007c02 */ /* 0x000fee0008000f00 */
.L_x_167:
[----:B-1----:R1:W2:Y:S02]  /*9180*/  SYNCS.PHASECHK.TRANS64.TRYWAIT P0, [R0+URZ+0x48], R9 ;  /* 0x00004809000075a7 */ /* 0x0022a400080011ff */
[----:B--2---:R-:W-:Y:S05]  /*9190*/  @!P0 NANOSLEEP.SYNCS 0x989680 ;  /* 0x009896800000895d */ /* 0x004fea0003900000 */
[----:B------:R-:W2:Y:S02]  /*91a0*/  @!P0 SYNCS.PHASECHK.TRANS64 P0, [R0+URZ+0x48], R9 ;  /* 0x00004809000085a7 */ /* 0x000ea400080010ff */
[----:B--2---:R-:W-:Y:S05]  /*91b0*/  @!P0 BRA `(.L_x_167) ;  /* 0xfffffffc00f08947 */ /* 0x004fea000383ffff */
[----:B------:R-:W-:Y:S05]  /*91c0*/  BRA `(.L_x_168) ;  /* 0xffffffc000247947 */ /* 0x000fea000383ffff */
.L_x_85:
[----:B------:R-:W-:Y:S07]  /*91d0*/  MOV R0, UR21 ;  /* 0x0000001500007c02 */ /* 0x000fee0008000f00 */
.L_x_169:
[----:B-1----:R1:W2:Y:S02]  /*91e0*/  SYNCS.PHASECHK.TRANS64.TRYWAIT P0, [R0+URZ+0x50], R9 ;  /* 0x00005009000075a7 */ /* 0x0022a400080011ff */
[----:B--2---:R-:W-:Y:S05]  /*91f0*/  @!P0 NANOSLEEP.SYNCS 0x989680 ;  /* 0x009896800000895d */ /* 0x004fea0003900000 */
[----:B------:R-:W2:Y:S02]  /*9200*/  @!P0 SYNCS.PHASECHK.TRANS64 P0, [R0+URZ+0x50], R9 ;  /* 0x00005009000085a7 */ /* 0x000ea400080010ff */
[----:B--2---:R-:W-:Y:S05]  /*9210*/  @!P0 BRA `(.L_x_169) ;  /* 0xfffffffc00f08947 */ /* 0x004fea000383ffff */
[----:B------:R-:W-:Y:S05]  /*9220*/  BRA `(.L_x_170) ;  /* 0xffffffc0006c7947 */ /* 0x000fea000383ffff */
.L_x_86:
[----:B------:R-:W-:Y:S07]  /*9230*/  MOV R0, UR21 ;  /* 0x0000001500007c02 */ /* 0x000fee0008000f00 */
.L_x_171:
[----:B-1----:R1:W2:Y:S02]  /*9240*/  SYNCS.PHASECHK.TRANS64.TRYWAIT P0, [R0+URZ+0x58], R9 ;  /* 0x00005809000075a7 */ /* 0x0022a400080011ff */
[----:B--2---:R-:W-:Y:S05]  /*9250*/  @!P0 NANOSLEEP.SYNCS 0x989680 ;  /* 0x009896800000895d */ /* 0x004fea0003900000 */
[----:B------:R-:W2:Y:S02]  /*9260*/  @!P0 SYNCS.PHASECHK.TRANS64 P0, [R0+URZ+0x58], R9 ;  /* 0x00005809000085a7 */ /* 0x000ea400080010ff */
[----:B--2---:R-:W-:Y:S05]  /*9270*/  @!P0 BRA `(.L_x_171) ;  /* 0xfffffffc00f08947 */ /* 0x004fea000383ffff */
[----:B------:R-:W-:Y:S05]  /*9280*/  BRA `(.L_x_172) ;  /* 0xffffffc000b07947 */ /* 0x000fea000383ffff */
.L_x_88:
[----:B------:R-:W-:-:S07]  /*9290*/  MOV R0, UR21 ;  /* 0x0000001500007c02 */ /* 0x000fce0008000f00 */
.L_x_173:
[----:B-1----:R1:W3:Y:S02]  /*92a0*/  SYNCS.PHASECHK.TRANS64.TRYWAIT P0, [R0+URZ+0x40], R2 ;  /* 0x00004002000075a7 */ /* 0x0022e400080011ff */
[----:B---3--:R-:W-:Y:S05]  /*92b0*/  @!P0 NANOSLEEP.SYNCS 0x989680 ;  /* 0x009896800000895d */ /* 0x008fea0003900000 */
[----:B------:R-:W3:Y:S02]  /*92c0*/  @!P0 SYNCS.PHASECHK.TRANS64 P0, [R0+URZ+0x40], R2 ;  /* 0x00004002000085a7 */ /* 0x000ee400080010ff */
[----:B---3--:R-:W-:Y:S05]  /*92d0*/  @!P0 BRA `(.L_x_173) ;  /* 0xfffffffc00f08947 */ /* 0x008fea000383ffff */
[----:B------:R-:W-:Y:S05]  /*92e0*/  BRA `(.L_x_174) ;  /* 0xffffffc400287947 */ /* 0x000fea000383ffff */
.L_x_89:
[----:B-1----:R-:W-:-:S07]  /*92f0*/  MOV R0, UR21 ;  /* 0x0000001500007c02 */ /* 0x002fce0008000f00 */
.L_x_175:
[----:B-1----:R1:W3:Y:S02]  /*9300*/  SYNCS.PHASECHK.TRANS64.TRYWAIT P0, [R0+URZ+0x48], R2 ;  /* 0x00004802000075a7 */ /* 0x0022e400080011ff */
[----:B---3--:R-:W-:Y:S05]  /*9310*/  @!P0 NANOSLEEP.SYNCS 0x989680 ;  /* 0x009896800000895d */ /* 0x008fea0003900000 */
[----:B------:R-:W3:Y:S02]  /*9320*/  @!P0 SYNCS.PHASECHK.TRANS64 P0, [R0+URZ+0x48], R2 ;  /* 0x00004802000085a7 */ /* 0x000ee400080010ff */
[----:B---3--:R-:W-:Y:S05]  /*9330*/  @!P0 BRA `(.L_x_175) ;  /* 0xfffffffc00f08947 */ /* 0x008fea000383ffff */
[----:B------:R-:W-:Y:S05]  /*9340*/  BRA `(.L_x_176) ;  /* 0xffffffc400187947 */ /* 0x000fea000383ffff */
.L_x_90:
[----:B-1----:R-:W-:-:S07]  /*9350*/  MOV R0, UR21 ;  /* 0x0000001500007c02 */ /* 0x002fce0008000f00 */
.L_x_177:
[----:B-1----:R1:W3:Y:S02]  /*9360*/  SYNCS.PHASECHK.TRANS64.TRYWAIT P0, [R0+URZ+0x50], R2 ;  /* 0x00005002000075a7 */ /* 0x0022e400080011ff */
[----:B---3--:R-:W-:Y:S05]  /*9370*/  @!P0 NANOSLEEP.SYNCS 0x989680 ;  /* 0x009896800000895d */ /* 0x008fea0003900000 */
[----:B------:R-:W3:Y:S02]  /*9380*/  @!P0 SYNCS.PHASECHK.TRANS64 P0, [R0+URZ+0x50], R2 ;  /* 0x00005002000085a7 */ /* 0x000ee400080010ff */
[----:B---3--:R-:W-:Y:S05]  /*9390*/  @!P0 BRA `(.L_x_177) ;  /* 0xfffffffc00f08947 */ /* 0x008fea000383ffff */
[----:B------:R-:W-:Y:S05]  /*93a0*/  BRA `(.L_x_178) ;  /* 0xffffffc400087947 */ /* 0x000fea000383ffff */
.L_x_92:
[----:B-1----:R1:W2:Y:S02]  /*93b0*/  SYNCS.PHASECHK.TRANS64.TRYWAIT P0, [R3+URZ+0x70], R0 ;  /* 0x00007000030075a7 */ /* 0x0022a400080011ff */
[----:B--2---:R-:W-:Y:S05]  /*93c0*/  @!P0 NANOSLEEP.SYNCS 0x989680 ;  /* 0x009896800000895d */ /* 0x004fea0003900000 */
[----:B------:R-:W2:Y:S02]  /*93d0*/  @!P0 SYNCS.PHASECHK.TRANS64 P0, [R3+URZ+0x70], R0 ;  /* 0x00007000030085a7 */ /* 0x000ea400080010ff */
[----:B--2---:R-:W-:Y:S05]  /*93e0*/  @!P0 BRA `(.L_x_92) ;  /* 0xfffffffc00f08947 */ /* 0x004fea000383ffff */
[----:B------:R-:W-:Y:S05]  /*93f0*/  BRA `(.L_x_179) ;  /* 0xffffffc400dc7947 */ /* 0x000fea000383ffff */
.L_x_103:
[----:B-1----:R-:W-:Y:S04]  /*9400*/  MOV R0, UR43 ;  /* 0x0000002b00007c02 */ /* 0x002fe80008000f00 */
[----:B------:R1:W2:Y:S03]  /*9410*/  SYNCS.PHASECHK.TRANS64.TRYWAIT P1, [R0+URZ+0x20], R3 ;  /* 0x00002003000075a7 */ /* 0x0002a600080211ff */
[----:B--2---:R-:W-:Y:S05]  /*9420*/  @!P1 NANOSLEEP.SYNCS 0x989680 ;  /* 0x009896800000995d */ /* 0x004fea0003900000 */
[----:B------:R-:W2:Y:S02]  /*9430*/  @!P1 SYNCS.PHASECHK.TRANS64 P1, [R0+URZ+0x20], R3 ;  /* 0x00002003000095a7 */ /* 0x000ea400080210ff */
[----:B--2---:R-:W-:Y:S05]  /*9440*/  @!P1 BRA `(.L_x_103) ;  /* 0xfffffffc00ec9947 */ /* 0x004fea000383ffff */
[----:B------:R-:W-:Y:S05]  /*9450*/  BRA `(.L_x_102) ;  /* 0xffffffd400787947 */ /* 0x000fea000383ffff */
.L_x_105:
[----:B-1----:R1:W3:Y:S02]  /*9460*/  SYNCS.PHASECHK.TRANS64.TRYWAIT P0, [R72+URZ+0x90], R2 ;  /* 0x00009002480075a7 */ /* 0x0022e400080011ff */
[----:B---3--:R-:W-:Y:S05]  /*9470*/  @!P0 NANOSLEEP.SYNCS 0x989680 ;  /* 0x009896800000895d */ /* 0x008fea0003900000 */
[----:B------:R-:W3:Y:S02]  /*9480*/  @!P0 SYNCS.PHASECHK.TRANS64 P0, [R72+URZ+0x90], R2 ;  /* 0x00009002480085a7 */ /* 0x000ee400080010ff */
[----:B---3--:R-:W-:Y:S05]  /*9490*/  @!P0 BRA `(.L_x_105) ;  /* 0xfffffffc00f08947 */ /* 0x008fea000383ffff */
[----:B------:R-:W-:Y:S05]  /*94a0*/  BRA `(.L_x_104) ;  /* 0xffffffd400a47947 */ /* 0x000fea000383ffff */
.L_x_114:
[----:B-1----:R1:W2:Y:S02]  /*94b0*/  SYNCS.PHASECHK.TRANS64.TRYWAIT P0, [R2+URZ+0x20], R0 ;  /* 0x00002000020075a7 */ /* 0x0022a400080011ff */
[----:B--2---:R-:W-:Y:S05]  /*94c0*/  @!P0 NANOSLEEP.SYNCS 0x989680 ;  /* 0x009896800000895d */ /* 0x004fea0003900000 */
[----:B------:R-:W2:Y:S02]  /*94d0*/  @!P0 SYNCS.PHASECHK.TRANS64 P0, [R2+URZ+0x20], R0 ;  /* 0x00002000020085a7 */ /* 0x000ea400080010ff */
[----:B--2---:R-:W-:Y:S05]  /*94e0*/  @!P0 BRA `(.L_x_114) ;  /* 0xfffffffc00f08947 */ /* 0x004fea000383ffff */
[----:B------:R-:W-:Y:S05]  /*94f0*/  BRA `(.L_x_113) ;  /* 0xffffffdc00487947 */ /* 0x000fea000383ffff */
.L_x_122:
[----:B-1----:R1:W2:Y:S02]  /*9500*/  SYNCS.PHASECHK.TRANS64.TRYWAIT P0, [R0+URZ+0x20], R5 ;  /* 0x00002005000075a7 */ /* 0x0022a400080011ff */
[----:B--2---:R-:W-:Y:S05]  /*9510*/  @!P0 NANOSLEEP.SYNCS 0x989680 ;  /* 0x009896800000895d */ /* 0x004fea0003900000 */
[----:B------:R-:W2:Y:S02]  /*9520*/  @!P0 SYNCS.PHASECHK.TRANS64 P0, [R0+URZ+0x20], R5 ;  /* 0x00002005000085a7 */ /* 0x000ea400080010ff */
[----:B--2---:R-:W-:Y:S05]  /*9530*/  @!P0 BRA `(.L_x_122) ;  /* 0xfffffffc00f08947 */ /* 0x004fea000383ffff */
[----:B------:R-:W-:Y:S05]  /*9540*/  BRA `(.L_x_121) ;  /* 0xffffffe400107947 */ /* 0x000fea000383ffff */
.L_x_130:
[----:B--2---:R2:W3:Y:S02]  /*9550*/  SYNCS.PHASECHK.TRANS64.TRYWAIT P0, [R2+URZ+0x20], R0 ;  /* 0x00002000020075a7 */ /* 0x0044e400080011ff */
[----:B---3--:R-:W-:Y:S05]  /*9560*/  @!P0 NANOSLEEP.SYNCS 0x989680 ;  /* 0x009896800000895d */ /* 0x008fea0003900000 */
[----:B------:R-:W3:Y:S02]  /*9570*/  @!P0 SYNCS.PHASECHK.TRANS64 P0, [R2+URZ+0x20], R0 ;  /* 0x00002000020085a7 */ /* 0x000ee400080010ff */
[----:B---3--:R-:W-:Y:S05]  /*9580*/  @!P0 BRA `(.L_x_130) ;  /* 0xfffffffc00f08947 */ /* 0x008fea000383ffff */
[----:B------:R-:W-:Y:S05]  /*9590*/  BRA `(.L_x_129) ;  /* 0xffffffe800d87947 */ /* 0x000fea000383ffff */
        .weak           $__internal_0_$__cuda_sm10x_tcgen05_guardrail_trap_col_being_dealloced_not_returned_by_alloc
        .type           $__internal_0_$__cuda_sm10x_tcgen05_guardrail_trap_col_being_dealloced_not_returned_by_alloc,@function
        .size           $__internal_0_$__cuda_sm10x_tcgen05_guardrail_trap_col_being_dealloced_not_returned_by_alloc,($__internal_1_$__cuda_sm10x_tcgen05_guardrail_trap_phase_invalid_during_alloc - $__internal_0_$__cuda_sm10x_tcgen05_guardrail_trap_col_being_dealloced_not_returned_by_alloc)
$__internal_0_$__cuda_sm10x_tcgen05_guardrail_trap_col_being_dealloced_not_returned_by_alloc:
[----:B------:R-:W-:Y:S05]  /*95a0*/  BPT.TRAP 0x1 ;  /* 0x000000040000795c */ /* 0x000fea0000300000 */
[----:B------:R-:W-:-:S04]  /*95b0*/  HFMA2 R3, -RZ, RZ, 0, 0 ;  /* 0x00000000ff037431 */ /* 0x000fc800000001ff */
[----:B------:R-:W-:Y:S05]  /*95c0*/  RET.REL.NODEC R2 `(_ZN7cutlass13device_kernelINS_4gemm6kernel13GemmUniversalIN4cute5tupleIJiiiiEEENS1_10collective13CollectiveMmaINS1_35MainloopSm100TmaUmmaWarpSpecializedILi2ELi2ELi4ENS5_IJNS4_1CILi1EEENSA_ILi4EEESB_EEEEENS5_IJNSA_ILi64EEENSA_ILi128EEESG_EEEfNS5_IJlSB_lEEEfSI_NS4_8TiledMMAINS4_8MMA_AtomIJNS4_17SM100_MMA_TF32_SSINS_10tfloat32_tESM_fLi64ELi128ELNS4_4UMMA5MajorE0ELSO_0ELNSN_7ScaleInE0ELSP_0EEEEEENS4_6LayoutINS5_IJSB_SB_SB_EEENS5_IJNSA_ILi0EEESU_SU_EEEEENS5_IJNS4_10UnderscoreESX_SX_EEEEENS4_23SM90_TMA_LOAD_MULTICASTENS4_14ComposedLayoutINS4_7SwizzleILi3ELi4ELi3EEENS4_18smem_ptr_flag_bitsILi32EEENSS_INS5_IJNSA_ILi8EEENSA_ILi32EEEEEENS5_IJS17_SB_EEEEEEEvNS4_8identityENS4_13SM90_TMA_LOADES1B_vS1C_EENS_8epilogue10collective18CollectiveEpilogueINS1F_23Sm100TmaWarpSpecializedILi4ELi2ELi16ELb1ELb0EEEJSH_NS5_IJNSS_ISF_SB_EENSS_IS17_SB_EEEEEfSI_fSI_NS1F_6fusion15FusionCallbacksIS1J_NS1N_17LinearCombinationIffffLNS_15FloatRoundStyleE2EEESH_S1M_JEEENS4_5SM1004TMEM4LOAD26SM100_TMEM_LOAD_16dp128b8xES1D_S1B_NS4_17SM75_U32x4_LDSM_NENS4_14SM90_TMA_STOREES1B_NS4_17SM90_U32x4_STSM_NENS4_39AutoVectorizingCopyWithAssumedAlignmentILi128EEEEEEvvEEEEvNT_6ParamsE) ;  /* 0xffffff68028c7950 */ /* 0x000fea0003c3ffff */
        .weak           $__internal_1_$__cuda_sm10x_tcgen05_guardrail_trap_phase_invalid_during_alloc
        .type           $__internal_1_$__cuda_sm10x_tcgen05_guardrail_trap_phase_invalid_during_alloc,@function
        .size           $__internal_1_$__cuda_sm10x_tcgen05_guardrail_trap_phase_invalid_during_alloc,($__internal_2_$__cuda_sm10x_tcgen05_guardrail_trap_unallocated_columns_being_dealloced - $__internal_1_$__cuda_sm10x_tcgen05_guardrail_trap_phase_invalid_during_alloc)
$__internal_1_$__cuda_sm10x_tcgen05_guardrail_trap_phase_invalid_during_alloc:
[----:B------:R-:W-:Y:S05]  /*95d0*/  BPT.TRAP 0x1 ;  /* 0x000000040000795c */ /* 0x000fea0000300000 */
[----:B------:R-:W-:-:S04]  /*95e0*/  MOV R5, 0x0 ;  /* 0x0000000000057802 */ /* 0x000fc80000000f00 */
[----:B------:R-:W-:Y:S05]  /*95f0*/  RET.REL.NODEC R4 `(_ZN7cutlass13device_kernelINS_4gemm6kernel13GemmUniversalIN4cute5tupleIJiiiiEEENS1_10collective13CollectiveMmaINS1_35MainloopSm100TmaUmmaWarpSpecializedILi2ELi2ELi4ENS5_IJNS4_1CILi1EEENSA_ILi4EEESB_EEEEENS5_IJNSA_ILi64EEENSA_ILi128EEESG_EEEfNS5_IJlSB_lEEEfSI_NS4_8TiledMMAINS4_8MMA_AtomIJNS4_17SM100_MMA_TF32_SSINS_10tfloat32_tESM_fLi64ELi128ELNS4_4UMMA5MajorE0ELSO_0ELNSN_7ScaleInE0ELSP_0EEEEEENS4_6LayoutINS5_IJSB_SB_SB_EEENS5_IJNSA_ILi0EEESU_SU_EEEEENS5_IJNS4_10UnderscoreESX_SX_EEEEENS4_23SM90_TMA_LOAD_MULTICASTENS4_14ComposedLayoutINS4_7SwizzleILi3ELi4ELi3EEENS4_18smem_ptr_flag_bitsILi32EEENSS_INS5_IJNSA_ILi8EEENSA_ILi32EEEEEENS5_IJS17_SB_EEEEEEEvNS4_8identityENS4_13SM90_TMA_LOADES1B_vS1C_EENS_8epilogue10collective18CollectiveEpilogueINS1F_23Sm100TmaWarpSpecializedILi4ELi2ELi16ELb1ELb0EEEJSH_NS5_IJNSS_ISF_SB_EENSS_IS17_SB_EEEEEfSI_fSI_NS1F_6fusion15FusionCallbacksIS1J_NS1N_17LinearCombinationIffffLNS_15FloatRoundStyleE2EEESH_S1M_JEEENS4_5SM1004TMEM4LOAD26SM100_TMEM_LOAD_16dp128b8xES1D_S1B_NS4_17SM75_U32x4_LDSM_NENS4_14SM90_TMA_STOREES1B_NS4_17SM90_U32x4_STSM_NENS4_39AutoVectorizingCopyWithAssumedAlignmentILi128EEEEEEvvEEEEvNT_6ParamsE) ;  /* 0xffffff6804807950 */ /* 0x000fea0003c3ffff */
        .weak           $__internal_2_$__cuda_sm10x_tcgen05_guardrail_trap_unallocated_columns_being_dealloced
        .type           $__internal_2_$__cuda_sm10x_tcgen05_guardrail_trap_unallocated_columns_being_dealloced,@function
        .size           $__internal_2_$__cuda_sm10x_tcgen05_guardrail_trap_unallocated_columns_being_dealloced,(.L_x_181 - $__internal_2_$__cuda_sm10x_tcgen05_guardrail_trap_unallocated_columns_being_dealloced)
$__internal_2_$__cuda_sm10x_tcgen05_guardrail_trap_unallocated_columns_being_dealloced:
[----:B------:R-:W-:Y:S05]  /*9600*/  BPT.TRAP 0x1 ;  /* 0x000000040000795c */ /* 0x000fea0000300000 */
[----:B------:R-:W-:-:S04]  /*9610*/  HFMA2 R3, -RZ, RZ, 0, 0 ;  /* 0x00000000ff037431 */ /* 0x000fc800000001ff */
[----:B------:R-:W-:Y:S05]  /*9620*/  RET.REL.NODEC R2 `(_ZN7cutlass13device_kernelINS_4gemm6kernel13GemmUniversalIN4cute5tupleIJiiiiEEENS1_10collective13CollectiveMmaINS1_35MainloopSm100TmaUmmaWarpSpecializedILi2ELi2ELi4ENS5_IJNS4_1CILi1EEENSA_ILi4EEESB_EEEEENS5_IJNSA_ILi64EEENSA_ILi128EEESG_EEEfNS5_IJlSB_lEEEfSI_NS4_8TiledMMAINS4_8MMA_AtomIJNS4_17SM100_MMA_TF32_SSINS_10tfloat32_tESM_fLi64ELi128ELNS4_4UMMA5MajorE0ELSO_0ELNSN_7ScaleInE0ELSP_0EEEEEENS4_6LayoutINS5_IJSB_SB_SB_EEENS5_IJNSA_ILi0EEESU_SU_EEEEENS5_IJNS4_10UnderscoreESX_SX_EEEEENS4_23SM90_TMA_LOAD_MULTICASTENS4_14ComposedLayoutINS4_7SwizzleILi3ELi4ELi3EEENS4_18smem_ptr_flag_bitsILi32EEENSS_INS5_IJNSA_ILi8EEENSA_ILi32EEEEEENS5_IJS17_SB_EEEEEEEvNS4_8identityENS4_13SM90_TMA_LOADES1B_vS1C_EENS_8epilogue10collective18CollectiveEpilogueINS1F_23Sm100TmaWarpSpecializedILi4ELi2ELi16ELb1ELb0EEEJSH_NS5_IJNSS_ISF_SB_EENSS_IS17_SB_EEEEEfSI_fSI_NS1F_6fusion15FusionCallbacksIS1J_NS1N_17LinearCombinationIffffLNS_15FloatRoundStyleE2EEESH_S1M_JEEENS4_5SM1004TMEM4LOAD26SM100_TMEM_LOAD_16dp128b8xES1D_S1B_NS4_17SM75_U32x4_LDSM_NENS4_14SM90_TMA_STOREES1B_NS4_17SM90_U32x4_STSM_NENS4_39AutoVectorizingCopyWithAssumedAlignmentILi128EEEEEEvvEEEEvNT_6ParamsE) ;  /* 0xffffff6802747950 */ /* 0x000fea0003c3ffff */
.L_x_180:
[----:B------:R-:W-:-:S00]  /*9630*/  BRA `(.L_x_180) ;  /* 0xfffffffc00fc7947 */ /* 0x000fc0000383ffff */
[----:B------:R-:W-:-:S00]  /*9640*/  NOP ;  /* 0x0000000000007918 */ /* 0x000fc00000000000 */
        /* <DEDUP_REMOVED lines=11> */
.L_x_181:


//--------------------- .nv.global.init           --------------------------
	.section	.nv.global.init,"aw",@progbits
.nv.global.init:
	.type		$str$27,@object
	.size		$str$27,($str$28 - $str$27)
$str$27:
        /*0000*/ 	.byte	0x28, 0x61, 0x64, 0x64, 0x72, 0x65, 0x73, 0x73, 0x20, 0x26, 0x20, 0x6d, 0x61, 0x73, 0x6b, 0x29
        /*0010*/ 	.byte	0x20, 0x3d, 0x3d, 0x20, 0x30, 0x00
	.type		$str$28,@object
	.size		$str$28,($str$26 - $str$28)
$str$28:
        /*0016*/ 	.byte	0x2f, 0x74, 0x6d, 0x70, 0x2f, 0x63, 0x75, 0x74, 0x6c, 0x61, 0x73, 0x73, 0x5f, 0x73, 0x77, 0x65
        /*0026*/ 	.byte	0x65, 0x70, 0x5f, 0x73, 0x72, 0x63, 0x2f, 0x69, 0x6e, 0x63, 0x6c, 0x75, 0x64, 0x65, 0x2f, 0x63
        /*0036*/ 	.byte	0x75, 0x74, 0x65, 0x2f, 0x70, 0x6f, 0x69, 0x6e, 0x74, 0x65, 0x72, 0x5f, 0x66, 0x6c, 0x61, 0x67
        /*0046*/ 	.byte	0x67, 0x65, 0x64, 0x2e, 0x68, 0x70, 0x70, 0x00
	.type		$str$26,@object
	.size		$str$26,($str$25 - $str$26)
$str$26:
        /*004e*/ 	.byte	0x2f, 0x74, 0x6d, 0x70, 0x2f, 0x63, 0x75, 0x74, 0x6c, 0x61, 0x73, 0x73, 0x5f, 0x73, 0x77, 0x65
        /*005e*/ 	.byte	0x65, 0x70, 0x5f, 0x73, 0x72, 0x63, 0x2f, 0x69, 0x6e, 0x63, 0x6c, 0x75, 0x64, 0x65, 0x2f, 0x63
        /*006e*/ 	.byte	0x75, 0x74, 0x65, 0x2f, 0x61, 0x74, 0x6f, 0x6d, 0x2f, 0x63, 0x6f, 0x70, 0x79, 0x5f, 0x74, 0x72
        /*007e*/ 	.byte	0x61, 0x69, 0x74, 0x73, 0x5f, 0x73, 0x6d, 0x31, 0x30, 0x30, 0x2e, 0x68, 0x70, 0x70, 0x00
	.type		$str$25,@object
	.size		$str$25,(__unnamed_1 - $str$25)
$str$25:
        /*008d*/ 	.byte	0x28, 0x28, 0x75, 0x69, 0x6e, 0x74, 0x33, 0x32, 0x5f, 0x74, 0x28, 0x74, 0x68, 0x72, 0x65, 0x61
        /*009d*/ 	.byte	0x64, 0x49, 0x64, 0x78, 0x2e, 0x78, 0x29, 0x20, 0x2f, 0x20, 0x33, 0x32, 0x29, 0x20, 0x25, 0x20
        /*00ad*/ 	.byte	0x34, 0x29, 0x20, 0x3d, 0x3d, 0x20, 0x28, 0x28, 0x28, 0x74, 0x6d, 0x65, 0x6d, 0x5f, 0x61, 0x64
        /*00bd*/ 	.byte	0x64, 0x72, 0x20, 0x3e, 0x3e, 0x20, 0x31, 0x36, 0x29, 0x20, 0x2f, 0x20, 0x33, 0x32, 0x29, 0x20
        /*00cd*/ 	.byte	0x25, 0x20, 0x34, 0x29, 0x00
	.type		__unnamed_1,@object
	.size		__unnamed_1,(__unnamed_2 - __unnamed_1)
__unnamed_1:
        /*00d2*/ 	.byte	0x61, 0x75, 0x74, 0x6f, 0x20, 0x63, 0x75, 0x74, 0x65, 0x3a, 0x3a, 0x61, 0x73, 0x5f, 0x70, 0x6f
        /* <DEDUP_REMOVED lines=23> */
        /*0252*/ 	.byte	0x3c, 0x32, 0x30, 0x34, 0x38, 0x3e, 0x3e, 0x3e, 0x3e, 0x5d, 0x00
	.type		__unnamed_2,@object
	.size		__unnamed_2,(.L_2 - __unnamed_2)
__unnamed_2:
        /* <DEDUP_REMOVED lines=45> */
        /*052d*/ 	.byte	0x3e, 0x3e, 0x3e, 0x5d, 0x00
.L_2:


//--------------------- .nv.shared._ZN7cutlass13device_kernelINS_4gemm6kernel13GemmUniversalIN4cute5tupleIJiiiiEEENS1_10collective13CollectiveMmaINS1_35MainloopSm100TmaUmmaWarpSpecializedILi2ELi2ELi4ENS5_IJNS4_1CILi1EEENSA_ILi4EEESB_EEEEENS5_IJNSA_ILi64EEENSA_ILi128EEESG_EEEfNS5_IJlSB_lEEEfSI_NS4_8TiledMMAINS4_8MMA_AtomIJNS4_17SM100_MMA_TF32_SSINS_10tfloat32_tESM_fLi64ELi128ELNS4_4UMMA5MajorE0ELSO_0ELNSN_7ScaleInE0ELSP_0EEEEEENS4_6LayoutINS5_IJSB_SB_SB_EEENS5_IJNSA_ILi0EEESU_SU_EEEEENS5_IJNS4_10UnderscoreESX_SX_EEEEENS4_23SM90_TMA_LOAD_MULTICASTENS4_14ComposedLayoutINS4_7SwizzleILi3ELi4ELi3EEENS4_18smem_ptr_flag_bitsILi32EEENSS_INS5_IJNSA_ILi8EEENSA_ILi32EEEEEENS5_IJS17_SB_EEEEEEEvNS4_8identityENS4_13SM90_TMA_LOADES1B_vS1C_EENS_8epilogue10collective18CollectiveEpilogueINS1F_23Sm100TmaWarpSpecializedILi4ELi2ELi16ELb1ELb0EEEJSH_NS5_IJNSS_ISF_SB_EENSS_IS17_SB_EEEEEfSI_fSI_NS1F_6fusion15FusionCallbacksIS1J_NS1N_17LinearCombinationIffffLNS_15FloatRoundStyleE2EEESH_S1M_JEEENS4_5SM1004TMEM4LOAD26SM100_TMEM_LOAD_16dp128b8xES1D_S1B_NS4_17SM75_U32x4_LDSM_NENS4_14SM90_TMA_STOREES1B_NS4_17SM90_U32x4_STSM_NENS4_39AutoVectorizingCopyWithAssumedAlignmentILi128EEEEEEvvEEEEvNT_6ParamsE --------------------------
	.section	.nv.shared._ZN7cutlass13device_kernelINS_4gemm6kernel13GemmUniversalIN4cute5tupleIJiiiiEEENS1_10collective13CollectiveMmaINS1_35MainloopSm100TmaUmmaWarpSpecializedILi2ELi2ELi4ENS5_IJNS4_1CILi1EEENSA_ILi4EEESB_EEEEENS5_IJNSA_ILi64EEENSA_ILi128EEESG_EEEfNS5_IJlSB_lEEEfSI_NS4_8TiledMMAINS4_8MMA_AtomIJNS4_17SM100_MMA_TF32_SSINS_10tfloat32_tESM_fLi64ELi128ELNS4_4UMMA5MajorE0ELSO_0ELNSN_7ScaleInE0ELSP_0EEEEEENS4_6LayoutINS5_IJSB_SB_SB_EEENS5_IJNSA_ILi0EEESU_SU_EEEEENS5_IJNS4_10UnderscoreESX_SX_EEEEENS4_23SM90_TMA_LOAD_MULTICASTENS4_14ComposedLayoutINS4_7SwizzleILi3ELi4ELi3EEENS4_18smem_ptr_flag_bitsILi32EEENSS_INS5_IJNSA_ILi8EEENSA_ILi32EEEEEENS5_IJS17_SB_EEEEEEEvNS4_8identityENS4_13SM90_TMA_LOADES1B_vS1C_EENS_8epilogue10collective18CollectiveEpilogueINS1F_23Sm100TmaWarpSpecializedILi4ELi2ELi16ELb1ELb0EEEJSH_NS5_IJNSS_ISF_SB_EENSS_IS17_SB_EEEEEfSI_fSI_NS1F_6fusion15FusionCallbacksIS1J_NS1N_17LinearCombinationIffffLNS_15FloatRoundStyleE2EEESH_S1M_JEEENS4_5SM1004TMEM4LOAD26SM100_TMEM_LOAD_16dp128b8xES1D_S1B_NS4_17SM75_U32x4_LDSM_NENS4_14SM90_TMA_STOREES1B_NS4_17SM90_U32x4_STSM_NENS4_39AutoVectorizingCopyWithAssumedAlignmentILi128EEEEEEvvEEEEvNT_6ParamsE,"aw",@nobits
	.sectionflags	@""
	.align	16
	.zero		1024


//--------------------- .nv.shared.reserved.0     --------------------------
	.section	.nv.shared.reserved.0,"aw",@nobits
	.weak		__nv_reservedSMEM_offset_0_alias
	.size		__nv_reservedSMEM_offset_0_alias, 0, 64
	.other		__nv_reservedSMEM_offset_0_alias,@"STO_CUDA_RESERVED_SHARED STV_DEFAULT"
__nv_reservedSMEM_offset_0_alias:
	.zero		0
.nv.shared.reserved.0:
	.zero		64
	.weak		__nv_reservedSMEM_tcgen05_partition
	.type		__nv_reservedSMEM_tcgen05_partition,@object
	.size		__nv_reservedSMEM_tcgen05_partition,(.L_0 - __nv_reservedSMEM_tcgen05_partition)
__nv_reservedSMEM_tcgen05_partition:
	.zero		32
.L_0:


//--------------------- .nv.global                --------------------------
	.section	.nv.global,"aw",@nobits
.nv.global:
	.type		_ZN40_INTERNAL_860d4b10_4_k_cu_5e02617b_314444cute1_E,@object
	.size		_ZN40_INTERNAL_860d4b10_4_k_cu_5e02617b_314444cute1_E,(_ZN40_INTERNAL_860d4b10_4_k_cu_5e02617b_314444cuda3std3__45__cpo6cbeginE - _ZN40_INTERNAL_860d4b10_4_k_cu_5e02617b_314444cute1_E)
_ZN40_INTERNAL_860d4b10_4_k_cu_5e02617b_314444cute1_E:
	.zero		1
	.type		_ZN40_INTERNAL_860d4b10_4_k_cu_5e02617b_314444cuda3std3__45__cpo6cbeginE,@object
	.size		_ZN40_INTERNAL_860d4b10_4_k_cu_5e02617b_314444cuda3std3__45__cpo6cbeginE,(_ZN40_INTERNAL_860d4b10_4_k_cu_5e02617b_314444cuda3std3__48in_placeE - _ZN40_INTERNAL_860d4b10_4_k_cu_5e02617b_314444cuda3std3__45__cpo6cbeginE)
_ZN40_INTERNAL_860d4b10_4_k_cu_5e02617b_314444cuda3std3__45__cpo6cbeginE:
	.zero		1
	.type		_ZN40_INTERNAL_860d4b10_4_k_cu_5e02617b_314444cuda3std3__48in_placeE,@object
	.size		_ZN40_INTERNAL_860d4b10_4_k_cu_5e02617b_314444cuda3std3__48in_placeE,(_ZN40_INTERNAL_860d4b10_4_k_cu_5e02617b_314444cuda3std6ranges3__45__cpo9iter_moveE - _ZN40_INTERNAL_860d4b10_4_k_cu_5e02617b_314444cuda3std3__48in_placeE)
_ZN40_INTERNAL_860d4b10_4_k_cu_5e02617b_314444cuda3std3__48in_placeE:
	.zero		1
	.type		_ZN40_INTERNAL_860d4b10_4_k_cu_5e02617b_314444cuda3std6ranges3__45__cpo9iter_moveE,@object
	.size		_ZN40_INTERNAL_860d4b10_4_k_cu_5e02617b_314444cuda3std6ranges3__45__cpo9iter_moveE,(_ZN40_INTERNAL_860d4b10_4_k_cu_5e02617b_314444cuda3std3__45__cpo5beginE - _ZN40_INTERNAL_860d4b10_4_k_cu_5e02617b_314444cuda3std6ranges3__45__cpo9iter_moveE)
_ZN40_INTERNAL_860d4b10_4_k_cu_5e02617b_314444cuda3std6ranges3__45__cpo9iter_moveE:
	.zero		1
	.type		_ZN40_INTERNAL_860d4b10_4_k_cu_5e02617b_314444cuda3std3__45__cpo5beginE,@object
	.size		_ZN40_INTERNAL_860d4b10_4_k_cu_5e02617b_314444cuda3std3__45__cpo5beginE,(_ZN40_INTERNAL_860d4b10_4_k_cu_5e02617b_314444cuda3std3__442_GLOBAL__N__860d4b10_4_k_cu_5e02617b_314446ignoreE - _ZN40_INTERNAL_860d4b10_4_k_cu_5e02617b_314444cuda3std3__45__cpo5beginE)
_ZN40_INTERNAL_860d4b10_4_k_cu_5e02617b_314444cuda3std3__45__cpo5beginE:
	.zero		1
	.type		_ZN40_INTERNAL_860d4b10_4_k_cu_5e02617b_314444cuda3std3__442_GLOBAL__N__860d4b10_4_k_cu_5e02617b_314446ignoreE,@object
	.size		_ZN40_INTERNAL_860d4b10_4_k_cu_5e02617b_314444cuda3std3__442_GLOBAL__N__860d4b10_4_k_cu_5e02617b_314446ignoreE,(_ZN40_INTERNAL_860d4b10_4_k_cu_5e02617b_314444cute7productE - _ZN40_INTERNAL_860d4b10_4_k_cu_5e02617b_314444cuda3std3__442_GLOBAL__N__860d4b10_4_k_cu_5e02617b_314446ignoreE)
_ZN40_INTERNAL_860d4b10_4_k_cu_5e02617b_314444cuda3std3__442_GLOBAL__N__860d4b10_4_k_cu_5e02617b_314446ignoreE:
	.zero		1
	.type		_ZN40_INTERNAL_860d4b10_4_k_cu_5e02617b_314444cute7productE,@object
	.size		_ZN40_INTERNAL_860d4b10_4_k_cu_5e02617b_314444cute7productE,(_ZN40_INTERNAL_860d4b10_4_k_cu_5e02617b_314444cuda3std3__45__cpo3endE - _ZN40_INTERNAL_860d4b10_4_k_cu_5e02617b_314444cute7productE)
_ZN40_INTERNAL_860d4b10_4_k_cu_5e02617b_314444cute7productE:
	.zero		1
	.type		_ZN40_INTERNAL_860d4b10_4_k_cu_5e02617b_314444cuda3std3__45__cpo3endE,@object
	.size		_ZN40_INTERNAL_860d4b10_4_k_cu_5e02617b_314444cuda3std3__45__cpo3endE,(_ZN40_INTERNAL_860d4b10_4_k_cu_5e02617b_314444cuda3std3__419piecewise_constructE - _ZN40_INTERNAL_860d4b10_4_k_cu_5e02617b_314444cuda3std3__45__cpo3endE)
_ZN40_INTERNAL_860d4b10_4_k_cu_5e02617b_314444cuda3std3__45__cpo3endE:
	.zero		1
	.type		_ZN40_INTERNAL_860d4b10_4_k_cu_5e02617b_314444cuda3std3__419piecewise_constructE,@object
	.size		_ZN40_INTERNAL_860d4b10_4_k_cu_5e02617b_314444cuda3std3__419piecewise_constructE,(_ZN40_INTERNAL_860d4b10_4_k_cu_5e02617b_314444cuda3std3__45__cpo4cendE - _ZN40_INTERNAL_860d4b10_4_k_cu_5e02617b_314444cuda3std3__419piecewise_constructE)
_ZN40_INTERNAL_860d4b10_4_k_cu_5e02617b_314444cuda3std3__419piecewise_constructE:
	.zero		1
	.type		_ZN40_INTERNAL_860d4b10_4_k_cu_5e02617b_314444cuda3std3__45__cpo4cendE,@object
	.size		_ZN40_INTERNAL_860d4b10_4_k_cu_5e02617b_314444cuda3std3__45__cpo4cendE,(_ZN40_INTERNAL_860d4b10_4_k_cu_5e02617b_314444cuda3std6ranges3__45__cpo4swapE - _ZN40_INTERNAL_860d4b10_4_k_cu_5e02617b_314444cuda3std3__45__cpo4cendE)
_ZN40_INTERNAL_860d4b10_4_k_cu_5e02617b_314444cuda3std3__45__cpo4cendE:
	.zero		1
	.type		_ZN40_INTERNAL_860d4b10_4_k_cu_5e02617b_314444cuda3std6ranges3__45__cpo4swapE,@object
	.size		_ZN40_INTERNAL_860d4b10_4_k_cu_5e02617b_314444cuda3std6ranges3__45__cpo4swapE,(.L_10 - _ZN40_INTERNAL_860d4b10_4_k_cu_5e02617b_314444cuda3std6ranges3__45__cpo4swapE)
_ZN40_INTERNAL_860d4b10_4_k_cu_5e02617b_314444cuda3std6ranges3__45__cpo4swapE:
	.zero		1
.L_10:


//--------------------- .nv.constant0._ZN7cutlass13device_kernelINS_4gemm6kernel13GemmUniversalIN4cute5tupleIJiiiiEEENS1_10collective13CollectiveMmaINS1_35MainloopSm100TmaUmmaWarpSpecializedILi2ELi2ELi4ENS5_IJNS4_1CILi1EEENSA_ILi4EEESB_EEEEENS5_IJNSA_ILi64EEENSA_ILi128EEESG_EEEfNS5_IJlSB_lEEEfSI_NS4_8TiledMMAINS4_8MMA_AtomIJNS4_17SM100_MMA_TF32_SSINS_10tfloat32_tESM_fLi64ELi128ELNS4_4UMMA5MajorE0ELSO_0ELNSN_7ScaleInE0ELSP_0EEEEEENS4_6LayoutINS5_IJSB_SB_SB_EEENS5_IJNSA_ILi0EEESU_SU_EEEEENS5_IJNS4_10UnderscoreESX_SX_EEEEENS4_23SM90_TMA_LOAD_MULTICASTENS4_14ComposedLayoutINS4_7SwizzleILi3ELi4ELi3EEENS4_18smem_ptr_flag_bitsILi32EEENSS_INS5_IJNSA_ILi8EEENSA_ILi32EEEEEENS5_IJS17_SB_EEEEEEEvNS4_8identityENS4_13SM90_TMA_LOADES1B_vS1C_EENS_8epilogue10collective18CollectiveEpilogueINS1F_23Sm100TmaWarpSpecializedILi4ELi2ELi16ELb1ELb0EEEJSH_NS5_IJNSS_ISF_SB_EENSS_IS17_SB_EEEEEfSI_fSI_NS1F_6fusion15FusionCallbacksIS1J_NS1N_17LinearCombinationIffffLNS_15FloatRoundStyleE2EEESH_S1M_JEEENS4_5SM1004TMEM4LOAD26SM100_TMEM_LOAD_16dp128b8xES1D_S1B_NS4_17SM75_U32x4_LDSM_NENS4_14SM90_TMA_STOREES1B_NS4_17SM90_U32x4_STSM_NENS4_39AutoVectorizingCopyWithAssumedAlignmentILi128EEEEEEvvEEEEvNT_6ParamsE --------------------------
	.section	.nv.constant0._ZN7cutlass13device_kernelINS_4gemm6kernel13GemmUniversalIN4cute5tupleIJiiiiEEENS1_10collective13CollectiveMmaINS1_35MainloopSm100TmaUmmaWarpSpecializedILi2ELi2ELi4ENS5_IJNS4_1CILi1EEENSA_ILi4EEESB_EEEEENS5_IJNSA_ILi64EEENSA_ILi128EEESG_EEEfNS5_IJlSB_lEEEfSI_NS4_8TiledMMAINS4_8MMA_AtomIJNS4_17SM100_MMA_TF32_SSINS_10tfloat32_tESM_fLi64ELi128ELNS4_4UMMA5MajorE0ELSO_0ELNSN_7ScaleInE0ELSP_0EEEEEENS4_6LayoutINS5_IJSB_SB_SB_EEENS5_IJNSA_ILi0EEESU_SU_EEEEENS5_IJNS4_10UnderscoreESX_SX_EEEEENS4_23SM90_TMA_LOAD_MULTICASTENS4_14ComposedLayoutINS4_7SwizzleILi3ELi4ELi3EEENS4_18smem_ptr_flag_bitsILi32EEENSS_INS5_IJNSA_ILi8EEENSA_ILi32EEEEEENS5_IJS17_SB_EEEEEEEvNS4_8identityENS4_13SM90_TMA_LOADES1B_vS1C_EENS_8epilogue10collective18CollectiveEpilogueINS1F_23Sm100TmaWarpSpecializedILi4ELi2ELi16ELb1ELb0EEEJSH_NS5_IJNSS_ISF_SB_EENSS_IS17_SB_EEEEEfSI_fSI_NS1F_6fusion15FusionCallbacksIS1J_NS1N_17LinearCombinationIffffLNS_15FloatRoundStyleE2EEESH_S1M_JEEENS4_5SM1004TMEM4LOAD26SM100_TMEM_LOAD_16dp128b8xES1D_S1B_NS4_17SM75_U32x4_LDSM_NENS4_14SM90_TMA_STOREES1B_NS4_17SM90_U32x4_STSM_NENS4_39AutoVectorizingCopyWithAssumedAlignmentILi128EEEEEEvvEEEEvNT_6ParamsE,"a",@progbits
	.sectionflags	@""
	.align	4
.nv.constant0._ZN7cutlass13device_kernelINS_4gemm6kernel13GemmUniversalIN4cute5tupleIJiiiiEEENS1_10collective13CollectiveMmaINS1_35MainloopSm100TmaUmmaWarpSpecializedILi2ELi2ELi4ENS5_IJNS4_1CILi1EEENSA_ILi4EEESB_EEEEENS5_IJNSA_ILi64EEENSA_ILi128EEESG_EEEfNS5_IJlSB_lEEEfSI_NS4_8TiledMMAINS4_8MMA_AtomIJNS4_17SM100_MMA_TF32_SSINS_10tfloat32_tESM_fLi64ELi128ELNS4_4UMMA5MajorE0ELSO_0ELNSN_7ScaleInE0ELSP_0EEEEEENS4_6LayoutINS5_IJSB_SB_SB_EEENS5_IJNSA_ILi0EEESU_SU_EEEEENS5_IJNS4_10UnderscoreESX_SX_EEEEENS4_23SM90_TMA_LOAD_MULTICASTENS4_14ComposedLayoutINS4_7SwizzleILi3ELi4ELi3EEENS4_18smem_ptr_flag_bitsILi32EEENSS_INS5_IJNSA_ILi8EEENSA_ILi32EEEEEENS5_IJS17_SB_EEEEEEEvNS4_8identityENS4_13SM90_TMA_LOADES1B_vS1C_EENS_8epilogue10collective18CollectiveEpilogueINS1F_23Sm100TmaWarpSpecializedILi4ELi2ELi16ELb1ELb0EEEJSH_NS5_IJNSS_ISF_SB_EENSS_IS17_SB_EEEEEfSI_fSI_NS1F_6fusion15FusionCallbacksIS1J_NS1N_17LinearCombinationIffffLNS_15FloatRoundStyleE2EEESH_S1M_JEEENS4_5SM1004TMEM4LOAD26SM100_TMEM_LOAD_16dp128b8xES1D_S1B_NS4_17SM75_U32x4_LDSM_NENS4_14SM90_TMA_STOREES1B_NS4_17SM90_U32x4_STSM_NENS4_39AutoVectorizingCopyWithAssumedAlignmentILi128EEEEEEvvEEEEvNT_6ParamsE:
	.zero		2944


//--------------------- SYMBOLS --------------------------

	.type		.nv.reservedSmem.offset0,@object
	.size		.nv.reservedSmem.offset0,0x4
	.type		.nv.reservedSmem.cap,@object
	.size		.nv.reservedSmem.cap,0x4
	.type		__assertfail,@function
